// auto-generated by cutlass_sweep.gemm — config: {"arch": "sm_90", "cluster_m": 1, "cluster_n": 1, "dtype": "bf16", "dtype_b": "bf16", "layout": "nt", "stages": 5, "tile_k": 64, "tile_m": 128, "tile_n": 128}
#include "cutlass/cutlass.h"
#include "cutlass/gemm/collective/collective_builder.hpp"
#include "cutlass/gemm/device/gemm_universal_adapter.h"
#include "cutlass/gemm/kernel/gemm_universal.hpp"
#include "cutlass/epilogue/collective/collective_builder.hpp"

using ElemA = cutlass::bfloat16_t;
using ElemB = cutlass::bfloat16_t;
using ElemCD = cutlass::bfloat16_t;
using Acc  = float;
using TileShape    = cute::Shape<cute::_128, cute::_128, cute::_64>;
using ClusterShape = cute::Shape<cute::_1, cute::_1, cute::_1>;

using CollectiveEpilogue = typename cutlass::epilogue::collective::CollectiveBuilder<
    cutlass::arch::Sm90, cutlass::arch::OpClassTensorOp,
    TileShape, ClusterShape,
    cutlass::epilogue::collective::EpilogueTileAuto,
    Acc, Acc,
    ElemCD, cutlass::layout::RowMajor, 128 / cutlass::sizeof_bits<ElemCD>::value,
    ElemCD, cutlass::layout::RowMajor, 128 / cutlass::sizeof_bits<ElemCD>::value,
    cutlass::epilogue::collective::EpilogueScheduleAuto
  >::CollectiveOp;

using CollectiveMainloop = typename cutlass::gemm::collective::CollectiveBuilder<
    cutlass::arch::Sm90, cutlass::arch::OpClassTensorOp,
    ElemA, cutlass::layout::RowMajor, 128 / cutlass::sizeof_bits<ElemA>::value,
    ElemB, cutlass::layout::ColumnMajor, 128 / cutlass::sizeof_bits<ElemB>::value,
    Acc,
    TileShape, ClusterShape,
    cutlass::gemm::collective::StageCount<5>,
    cutlass::gemm::collective::KernelScheduleAuto
  >::CollectiveOp;

using GemmKernel = cutlass::gemm::kernel::GemmUniversal<
    cute::Shape<int,int,int,int>,
    CollectiveMainloop,
    CollectiveEpilogue
>;
using Gemm = cutlass::gemm::device::GemmUniversalAdapter<GemmKernel>;

// Force the device kernel symbol into the cubin without needing a host main.
auto* _anchor = &cutlass::device_kernel<GemmKernel>;


// ===== COMPILED SASS (sm_90a) =====

	.target	sm_90a

	.elftype	@"ET_EXEC"


//--------------------- .note.nv.tkinfo           --------------------------
	.section	.note.nv.tkinfo,"",@"SHT_NOTE"
	.sectionflags	@"SHF_NOTE_NV_TKINFO"
	.tkinfo
        /*0018*/ 	.word	0x00000002
        /*0030*/ 	.string	""
        /*0030*/ 	.string	"ptxas"
        /*0030*/ 	.string	"Cuda compilation tools, release 13.0, V13.0.88"
        /*0030*/ 	.string	"Build cuda_13.0.r13.0/compiler.36424714_0"
        /*0030*/ 	.string	"-arch sm_90a -m 64 "



//--------------------- .note.nv.cuinfo           --------------------------
	.section	.note.nv.cuinfo,"",@"SHT_NOTE"
	.sectionflags	@"SHF_NOTE_NV_CUINFO"
        /*0018*/ 	.short	0x0002
        /*001a*/ 	.short	0x005a
        /*001c*/ 	.short	0x0082
	.zero		2


//--------------------- .nv.info                  --------------------------
	.section	.nv.info,"",@"SHT_CUDA_INFO"
	.align	4


	//----- nvinfo : EIATTR_REGCOUNT
	.align		4
        /*0000*/ 	.byte	0x04, 0x2f
        /*0002*/ 	.short	(.L_15 - .L_14)
	.align		4
.L_14:
        /*0004*/ 	.word	index@(_ZN7cutlass13device_kernelINS_4gemm6kernel13GemmUniversalIN4cute5tupleIJiiiiEEENS1_10collective13CollectiveMmaINS1_34MainloopSm90TmaGmmaWarpSpecializedILi5ENS5_IJNS4_1CILi1EEESB_SB_EEENS1_35KernelTmaWarpSpecializedCooperativeEEENS5_IJNSA_ILi128EEESF_NSA_ILi64EEEEEENS_10bfloat16_tENS5_IJlSB_lEEESI_SJ_NS4_8TiledMMAINS4_8MMA_AtomIJNS4_4SM904GMMA28MMA_64x128x16_F32BF16BF16_SSILNSN_5MajorE0ELSP_0ELNSN_7ScaleInE1ELSQ_1EEEEEENS4_6LayoutINS5_IJNSA_ILi2EEESB_SB_EEENS5_IJSB_NSA_ILi0EEESW_EEEEENS5_IJNS4_10UnderscoreESZ_SZ_EEEEENS4_13SM90_TMA_LOADENS4_14ComposedLayoutINS4_7SwizzleILi3ELi4ELi3EEENS4_18smem_ptr_flag_bitsILi16EEENST_INS5_IJNSA_ILi8EEESG_EEENS5_IJSG_SB_EEEEEEEvNS4_8identityES12_S1C_vS1D_EENS_8epilogue10collective6detail29Sm90TmaWarpSpecializedAdapterINS1G_15DefaultEpilogueISI_SJ_SJ_NS1F_6thread17LinearCombinationISI_Li1EffLNS1K_9ScaleType4KindE0ELNS_15FloatRoundStyleE2ESI_EENS1_15EpilogueDefaultEEEEEvvEEEEvNT_6ParamsE)
        /*0008*/ 	.word	0x000000a8


	//----- nvinfo : EIATTR_FRAME_SIZE
	.align		4
.L_15:
        /*000c*/ 	.byte	0x04, 0x11
        /*000e*/ 	.short	(.L_17 - .L_16)
	.align		4
.L_16:
        /*0010*/ 	.word	index@(_ZN7cutlass13device_kernelINS_4gemm6kernel13GemmUniversalIN4cute5tupleIJiiiiEEENS1_10collective13CollectiveMmaINS1_34MainloopSm90TmaGmmaWarpSpecializedILi5ENS5_IJNS4_1CILi1EEESB_SB_EEENS1_35KernelTmaWarpSpecializedCooperativeEEENS5_IJNSA_ILi128EEESF_NSA_ILi64EEEEEENS_10bfloat16_tENS5_IJlSB_lEEESI_SJ_NS4_8TiledMMAINS4_8MMA_AtomIJNS4_4SM904GMMA28MMA_64x128x16_F32BF16BF16_SSILNSN_5MajorE0ELSP_0ELNSN_7ScaleInE1ELSQ_1EEEEEENS4_6LayoutINS5_IJNSA_ILi2EEESB_SB_EEENS5_IJSB_NSA_ILi0EEESW_EEEEENS5_IJNS4_10UnderscoreESZ_SZ_EEEEENS4_13SM90_TMA_LOADENS4_14ComposedLayoutINS4_7SwizzleILi3ELi4ELi3EEENS4_18smem_ptr_flag_bitsILi16EEENST_INS5_IJNSA_ILi8EEESG_EEENS5_IJSG_SB_EEEEEEEvNS4_8identityES12_S1C_vS1D_EENS_8epilogue10collective6detail29Sm90TmaWarpSpecializedAdapterINS1G_15DefaultEpilogueISI_SJ_SJ_NS1F_6thread17LinearCombinationISI_Li1EffLNS1K_9ScaleType4KindE0ELNS_15FloatRoundStyleE2ESI_EENS1_15EpilogueDefaultEEEEEvvEEEEvNT_6ParamsE)
        /*0014*/ 	.word	0x00000000


	//----- nvinfo : EIATTR_MIN_STACK_SIZE
	.align		4
.L_17:
        /*0018*/ 	.byte	0x04, 0x12
        /*001a*/ 	.short	(.L_19 - .L_18)
	.align		4
.L_18:
        /*001c*/ 	.word	index@(_ZN7cutlass13device_kernelINS_4gemm6kernel13GemmUniversalIN4cute5tupleIJiiiiEEENS1_10collective13CollectiveMmaINS1_34MainloopSm90TmaGmmaWarpSpecializedILi5ENS5_IJNS4_1CILi1EEESB_SB_EEENS1_35KernelTmaWarpSpecializedCooperativeEEENS5_IJNSA_ILi128EEESF_NSA_ILi64EEEEEENS_10bfloat16_tENS5_IJlSB_lEEESI_SJ_NS4_8TiledMMAINS4_8MMA_AtomIJNS4_4SM904GMMA28MMA_64x128x16_F32BF16BF16_SSILNSN_5MajorE0ELSP_0ELNSN_7ScaleInE1ELSQ_1EEEEEENS4_6LayoutINS5_IJNSA_ILi2EEESB_SB_EEENS5_IJSB_NSA_ILi0EEESW_EEEEENS5_IJNS4_10UnderscoreESZ_SZ_EEEEENS4_13SM90_TMA_LOADENS4_14ComposedLayoutINS4_7SwizzleILi3ELi4ELi3EEENS4_18smem_ptr_flag_bitsILi16EEENST_INS5_IJNSA_ILi8EEESG_EEENS5_IJSG_SB_EEEEEEEvNS4_8identityES12_S1C_vS1D_EENS_8epilogue10collective6detail29Sm90TmaWarpSpecializedAdapterINS1G_15DefaultEpilogueISI_SJ_SJ_NS1F_6thread17LinearCombinationISI_Li1EffLNS1K_9ScaleType4KindE0ELNS_15FloatRoundStyleE2ESI_EENS1_15EpilogueDefaultEEEEEvvEEEEvNT_6ParamsE)
        /*0020*/ 	.word	0x00000000
.L_19:


//--------------------- .nv.compat                --------------------------
	.section	.nv.compat,"",@"SHT_CUDA_COMPAT_INFO"
	.align	4
        /*0000*/ 	.byte	0x02, 0x09, 0x01, 0x00, 0x02, 0x02, 0x04, 0x00, 0x02, 0x05, 0x05, 0x00, 0x03, 0x07, 0x01, 0x01
        /*0010*/ 	.byte	0x02, 0x03, 0x01, 0x00, 0x02, 0x06, 0x01, 0x00, 0x04, 0x0b, 0x08, 0x00, 0x00, 0x00, 0x00, 0x00
        /*0020*/ 	.byte	0x00, 0x00, 0x00, 0x00


//--------------------- .nv.info._ZN7cutlass13device_kernelINS_4gemm6kernel13GemmUniversalIN4cute5tupleIJiiiiEEENS1_10collective13CollectiveMmaINS1_34MainloopSm90TmaGmmaWarpSpecializedILi5ENS5_IJNS4_1CILi1EEESB_SB_EEENS1_35KernelTmaWarpSpecializedCooperativeEEENS5_IJNSA_ILi128EEESF_NSA_ILi64EEEEEENS_10bfloat16_tENS5_IJlSB_lEEESI_SJ_NS4_8TiledMMAINS4_8MMA_AtomIJNS4_4SM904GMMA28MMA_64x128x16_F32BF16BF16_SSILNSN_5MajorE0ELSP_0ELNSN_7ScaleInE1ELSQ_1EEEEEENS4_6LayoutINS5_IJNSA_ILi2EEESB_SB_EEENS5_IJSB_NSA_ILi0EEESW_EEEEENS5_IJNS4_10UnderscoreESZ_SZ_EEEEENS4_13SM90_TMA_LOADENS4_14ComposedLayoutINS4_7SwizzleILi3ELi4ELi3EEENS4_18smem_ptr_flag_bitsILi16EEENST_INS5_IJNSA_ILi8EEESG_EEENS5_IJSG_SB_EEEEEEEvNS4_8identityES12_S1C_vS1D_EENS_8epilogue10collective6detail29Sm90TmaWarpSpecializedAdapterINS1G_15DefaultEpilogueISI_SJ_SJ_NS1F_6thread17LinearCombinationISI_Li1EffLNS1K_9ScaleType4KindE0ELNS_15FloatRoundStyleE2ESI_EENS1_15EpilogueDefaultEEEEEvvEEEEvNT_6ParamsE --------------------------
	.section	.nv.info._ZN7cutlass13device_kernelINS_4gemm6kernel13GemmUniversalIN4cute5tupleIJiiiiEEENS1_10collective13CollectiveMmaINS1_34MainloopSm90TmaGmmaWarpSpecializedILi5ENS5_IJNS4_1CILi1EEESB_SB_EEENS1_35KernelTmaWarpSpecializedCooperativeEEENS5_IJNSA_ILi128EEESF_NSA_ILi64EEEEEENS_10bfloat16_tENS5_IJlSB_lEEESI_SJ_NS4_8TiledMMAINS4_8MMA_AtomIJNS4_4SM904GMMA28MMA_64x128x16_F32BF16BF16_SSILNSN_5MajorE0ELSP_0ELNSN_7ScaleInE1ELSQ_1EEEEEENS4_6LayoutINS5_IJNSA_ILi2EEESB_SB_EEENS5_IJSB_NSA_ILi0EEESW_EEEEENS5_IJNS4_10UnderscoreESZ_SZ_EEEEENS4_13SM90_TMA_LOADENS4_14ComposedLayoutINS4_7SwizzleILi3ELi4ELi3EEENS4_18smem_ptr_flag_bitsILi16EEENST_INS5_IJNSA_ILi8EEESG_EEENS5_IJSG_SB_EEEEEEEvNS4_8identityES12_S1C_vS1D_EENS_8epilogue10collective6detail29Sm90TmaWarpSpecializedAdapterINS1G_15DefaultEpilogueISI_SJ_SJ_NS1F_6thread17LinearCombinationISI_Li1EffLNS1K_9ScaleType4KindE0ELNS_15FloatRoundStyleE2ESI_EENS1_15EpilogueDefaultEEEEEvvEEEEvNT_6ParamsE,"",@"SHT_CUDA_INFO"
	.sectionflags	@""
	.align	4


	//----- nvinfo : EIATTR_CUDA_API_VERSION
	.align		4
        /*0000*/ 	.byte	0x04, 0x37
        /*0002*/ 	.short	(.L_21 - .L_20)
.L_20:
        /*0004*/ 	.word	0x00000082


	//----- nvinfo : EIATTR_KPARAM_INFO
	.align		4
.L_21:
        /*0008*/ 	.byte	0x04, 0x17
        /*000a*/ 	.short	(.L_23 - .L_22)
.L_22:
        /*000c*/ 	.word	0x00000000
        /*0010*/ 	.short	0x0000
        /*0012*/ 	.short	0x0070
        /*0014*/ 	.byte	0x00, 0xf0, 0x01, 0x10


	//----- nvinfo : EIATTR_SPARSE_MMA_MASK
	.align		4
.L_23:
        /*0018*/ 	.byte	0x03, 0x50
        /*001a*/ 	.short	0x0000


	//----- nvinfo : EIATTR_MAXREG_COUNT
	.align		4
        /*001c*/ 	.byte	0x03, 0x1b
        /*001e*/ 	.short	0x00a8


	//----- nvinfo : EIATTR_NUM_BARRIERS
	.align		4
        /*0020*/ 	.byte	0x02, 0x4c
        /*0022*/ 	.byte	0x01
	.zero		1


	//----- nvinfo : EIATTR_EXTERNS
	.align		4
        /*0024*/ 	.byte	0x04, 0x0f
        /*0026*/ 	.short	(.L_25 - .L_24)


	//   ....[0]....
	.align		4
.L_24:
        /*0028*/ 	.word	index@(__assertfail)


	//----- nvinfo : EIATTR_MERCURY_ISA_VERSION
	.align		4
.L_25:
        /*002c*/ 	.byte	0x03, 0x5f
        /*002e*/ 	.short	0x0101


	//----- nvinfo : EIATTR_INT_WARP_WIDE_INSTR_OFFSETS
	.align		4
        /*0030*/ 	.byte	0x04, 0x31
        /*0032*/ 	.short	(.L_27 - .L_26)


	//   ....[0]....
.L_26:
        /*0034*/ 	.word	0x00000410


	//   ....[1]....
        /*0038*/ 	.word	0x00000420


	//   ....[2]....
        /*003c*/ 	.word	0x000004e0


	//----- nvinfo : EIATTR_COOP_GROUP_MASK_REGIDS
	.align		4
.L_27:
        /*0040*/ 	.byte	0x04, 0x29
        /*0042*/ 	.short	(.L_29 - .L_28)


	//   ....[0]....
.L_28:
        /*0044*/ 	.word	0xffffffff


	//   ....[1]....
        /*0048*/ 	.word	0xffffffff


	//   ....[2]....
        /*004c*/ 	.word	0xffffffff


	//   ....[3]....
        /*0050*/ 	.word	0xffffffff


	//   ....[4]....
        /*0054*/ 	.word	0xffffffff


	//----- nvinfo : EIATTR_COOP_GROUP_INSTR_OFFSETS
	.align		4
.L_29:
        /*0058*/ 	.byte	0x04, 0x28
        /*005a*/ 	.short	(.L_31 - .L_30)


	//   ....[0]....
.L_30:
        /*005c*/ 	.word	0x00000060


	//   ....[1]....
        /*0060*/ 	.word	0x00000070


	//   ....[2]....
        /*0064*/ 	.word	0x00000130


	//   ....[3]....
        /*0068*/ 	.word	0x000002e0


	//   ....[4]....
        /*006c*/ 	.word	0x000011e0


	//----- nvinfo : EIATTR_REG_RECONFIG
	.align		4
.L_31:
        /*0070*/ 	.byte	0x01, 0x54
	.zero		2


	//----- nvinfo : EIATTR_SYSCALL_OFFSETS
	.align		4
        /*0074*/ 	.byte	0x04, 0x46
        /*0076*/ 	.short	(.L_33 - .L_32)


	//   ....[0]....
.L_32:
        /*0078*/ 	.word	0x000013d0


	//----- nvinfo : EIATTR_MBARRIER_INSTR_OFFSETS
	.align		4
.L_33:
        /*007c*/ 	.byte	0x04, 0x39
        /*007e*/ 	.short	(.L_35 - .L_34)


	//   ....[0]....
.L_34:
        /*0080*/ 	.word	0x00000230
        /*0084*/ 	.word	0x000000ff
        /*0088*/ 	.word	0x00000000
        /*008c*/ 	.short	0x0100
        /*008e*/ 	.byte	0x08
	.zero		1


	//   ....[1]....
        /*0090*/ 	.word	0x00000240
        /*0094*/ 	.word	0x000000ff
        /*0098*/ 	.word	0x00000028
        /*009c*/ 	.short	0x0100
        /*009e*/ 	.byte	0x08
	.zero		1


	//   ....[2]....
        /*00a0*/ 	.word	0x00000250
        /*00a4*/ 	.word	0x000000ff
        /*00a8*/ 	.word	0x00000008
        /*00ac*/ 	.short	0x0100
        /*00ae*/ 	.byte	0x08
	.zero		1


	//   ....[3]....
        /*00b0*/ 	.word	0x00000260
        /*00b4*/ 	.word	0x000000ff
        /*00b8*/ 	.word	0x00000030
        /*00bc*/ 	.short	0x0100
        /*00be*/ 	.byte	0x08
	.zero		1


	//   ....[4]....
        /*00c0*/ 	.word	0x00000270
        /*00c4*/ 	.word	0x000000ff
        /*00c8*/ 	.word	0x00000010
        /*00cc*/ 	.short	0x0100
        /*00ce*/ 	.byte	0x08
	.zero		1


	//   ....[5]....
        /*00d0*/ 	.word	0x00000280
        /*00d4*/ 	.word	0x000000ff
        /*00d8*/ 	.word	0x00000038
        /*00dc*/ 	.short	0x0100
        /*00de*/ 	.byte	0x08
	.zero		1


	//   ....[6]....
        /*00e0*/ 	.word	0x00000290
        /*00e4*/ 	.word	0x000000ff
        /*00e8*/ 	.word	0x00000018
        /*00ec*/ 	.short	0x0100
        /*00ee*/ 	.byte	0x08
	.zero		1


	//   ....[7]....
        /*00f0*/ 	.word	0x000002a0
        /*00f4*/ 	.word	0x000000ff
        /*00f8*/ 	.word	0x00000040
        /*00fc*/ 	.short	0x0100
        /*00fe*/ 	.byte	0x08
	.zero		1


	//   ....[8]....
        /*0100*/ 	.word	0x000002b0
        /*0104*/ 	.word	0x000000ff
        /*0108*/ 	.word	0x00000020
        /*010c*/ 	.short	0x0100
        /*010e*/ 	.byte	0x08
	.zero		1


	//   ....[9]....
        /*0110*/ 	.word	0x000002c0
        /*0114*/ 	.word	0x000000ff
        /*0118*/ 	.word	0x00000048
        /*011c*/ 	.short	0x0100
        /*011e*/ 	.byte	0x08
	.zero		1


	//   ....[10]....
        /*0120*/ 	.word	0x00000560
        /*0124*/ 	.word	0x000000ff
        /*0128*/ 	.word	0x00000060
        /*012c*/ 	.short	0x0100
        /*012e*/ 	.byte	0x08
	.zero		1


	//   ....[11]....
        /*0130*/ 	.word	0x000005e0
        /*0134*/ 	.word	0x000000ff
        /*0138*/ 	.word	0x00000068
        /*013c*/ 	.short	0x0100
        /*013e*/ 	.byte	0x08
	.zero		1


	//   ....[12]....
        /*0140*/ 	.word	0x00001450
        /*0144*/ 	.word	0x00000003
        /*0148*/ 	.word	0x00000000
        /*014c*/ 	.short	0x010a
        /*014e*/ 	.byte	0x3f
	.zero		1


	//   ....[13]....
        /*0150*/ 	.word	0x000014b0
        /*0154*/ 	.word	0x00000003
        /*0158*/ 	.word	0x00000000
        /*015c*/ 	.short	0x010a
        /*015e*/ 	.byte	0x3f
	.zero		1


	//   ....[14]....
        /*0160*/ 	.word	0x00001800
        /*0164*/ 	.word	0x000000ff
        /*0168*/ 	.word	0x00000000
        /*016c*/ 	.short	0x010a
        /*016e*/ 	.byte	0x07
	.zero		1


	//   ....[15]....
        /*0170*/ 	.word	0x00001840
        /*0174*/ 	.word	0x000000ff
        /*0178*/ 	.word	0x00000000
        /*017c*/ 	.short	0x010a
        /*017e*/ 	.byte	0x07
	.zero		1


	//   ....[16]....
        /*0180*/ 	.word	0x00001aa0
        /*0184*/ 	.word	0x000000ff
        /*0188*/ 	.word	0x00000000
        /*018c*/ 	.short	0x0101
        /*018e*/ 	.byte	0x07
	.zero		1


	//   ....[17]....
        /*0190*/ 	.word	0x00001c80
        /*0194*/ 	.word	0x000000ff
        /*0198*/ 	.word	0x00000000
        /*019c*/ 	.short	0x0101
        /*019e*/ 	.byte	0x06
	.zero		1


	//   ....[18]....
        /*01a0*/ 	.word	0x00006e40
        /*01a4*/ 	.word	0x0000000e
        /*01a8*/ 	.word	0x00000028
        /*01ac*/ 	.short	0x010a
        /*01ae*/ 	.byte	0x3f
	.zero		1


	//   ....[19]....
        /*01b0*/ 	.word	0x000071b0
        /*01b4*/ 	.word	0x00000006
        /*01b8*/ 	.word	0x00000068
        /*01bc*/ 	.short	0x0101
        /*01be*/ 	.byte	0x3f
	.zero		1


	//   ....[20]....
        /*01c0*/ 	.word	0x000078d0
        /*01c4*/ 	.word	0x00000007
        /*01c8*/ 	.word	0x00000000
        /*01cc*/ 	.short	0x010a
        /*01ce*/ 	.byte	0x3f
	.zero		1


	//   ....[21]....
        /*01d0*/ 	.word	0x00007950
        /*01d4*/ 	.word	0x00000009
        /*01d8*/ 	.word	0x00000000
        /*01dc*/ 	.short	0x010a
        /*01de*/ 	.byte	0x3f
	.zero		1


	//   ....[22]....
        /*01e0*/ 	.word	0x000079e0
        /*01e4*/ 	.word	0x00000006
        /*01e8*/ 	.word	0x00000000
        /*01ec*/ 	.short	0x010a
        /*01ee*/ 	.byte	0x3f
	.zero		1


	//   ....[23]....
        /*01f0*/ 	.word	0x00007a70
        /*01f4*/ 	.word	0x00000009
        /*01f8*/ 	.word	0x00000000
        /*01fc*/ 	.short	0x010a
        /*01fe*/ 	.byte	0x3f
	.zero		1


	//   ....[24]....
        /*0200*/ 	.word	0x00007b00
        /*0204*/ 	.word	0x00000003
        /*0208*/ 	.word	0x00000000
        /*020c*/ 	.short	0x010a
        /*020e*/ 	.byte	0x3f
	.zero		1


	//   ....[25]....
        /*0210*/ 	.word	0x00007b60
        /*0214*/ 	.word	0x00000003
        /*0218*/ 	.word	0x00000000
        /*021c*/ 	.short	0x010a
        /*021e*/ 	.byte	0x3f
	.zero		1


	//   ....[26]....
        /*0220*/ 	.word	0x00007bc0
        /*0224*/ 	.word	0x00000004
        /*0228*/ 	.word	0x00000000
        /*022c*/ 	.short	0x010a
        /*022e*/ 	.byte	0x3f
	.zero		1


	//   ....[27]....
        /*0230*/ 	.word	0x00007c90
        /*0234*/ 	.word	0x0000000e
        /*0238*/ 	.word	0x00000028
        /*023c*/ 	.short	0x010a
        /*023e*/ 	.byte	0x3f
	.zero		1


	//   ....[28]....
        /*0240*/ 	.word	0x00007d60
        /*0244*/ 	.word	0x00000007
        /*0248*/ 	.word	0x00000000
        /*024c*/ 	.short	0x010a
        /*024e*/ 	.byte	0x3f
	.zero		1


	//   ....[29]....
        /*0250*/ 	.word	0x00007db0
        /*0254*/ 	.word	0x00000009
        /*0258*/ 	.word	0x00000000
        /*025c*/ 	.short	0x010a
        /*025e*/ 	.byte	0x3f
	.zero		1


	//   ....[30]....
        /*0260*/ 	.word	0x00007e00
        /*0264*/ 	.word	0x00000006
        /*0268*/ 	.word	0x00000000
        /*026c*/ 	.short	0x010a
        /*026e*/ 	.byte	0x3f
	.zero		1


	//   ....[31]....
        /*0270*/ 	.word	0x00007e50
        /*0274*/ 	.word	0x00000009
        /*0278*/ 	.word	0x00000000
        /*027c*/ 	.short	0x010a
        /*027e*/ 	.byte	0x3f
	.zero		1


	//----- nvinfo : EIATTR_NUM_MBARRIERS
	.align		4
.L_35:
        /*0280*/ 	.byte	0x03, 0x38
        /*0282*/ 	.short	0x000c


	//----- nvinfo : EIATTR_EXIT_INSTR_OFFSETS
	.align		4
        /*0284*/ 	.byte	0x04, 0x1c
        /*0286*/ 	.short	(.L_37 - .L_36)


	//   ....[0]....
.L_36:
        /*0288*/ 	.word	0x00000680


	//   ....[1]....
        /*028c*/ 	.word	0x00000f40


	//   ....[2]....
        /*0290*/ 	.word	0x00006520


	//   ....[3]....
        /*0294*/ 	.word	0x00006b50


	//   ....[4]....
        /*0298*/ 	.word	0x00007b50


	//----- nvinfo : EIATTR_MAX_THREADS
	.align		4
.L_37:
        /*029c*/ 	.byte	0x04, 0x05
        /*029e*/ 	.short	(.L_39 - .L_38)
.L_38:
        /*02a0*/ 	.word	0x00000180
        /*02a4*/ 	.word	0x00000001
        /*02a8*/ 	.word	0x00000001


	//----- nvinfo : EIATTR_CRS_STACK_SIZE
	.align		4
.L_39:
        /*02ac*/ 	.byte	0x04, 0x1e
        /*02ae*/ 	.short	(.L_41 - .L_40)
.L_40:
        /*02b0*/ 	.word	0x00000000


	//----- nvinfo : EIATTR_CBANK_PARAM_SIZE
	.align		4
.L_41:
        /*02b4*/ 	.byte	0x03, 0x19
        /*02b6*/ 	.short	0x0470


	//----- nvinfo : EIATTR_PARAM_CBANK
	.align		4
        /*02b8*/ 	.byte	0x04, 0x0a
        /*02ba*/ 	.short	(.L_43 - .L_42)
	.align		4
.L_42:
        /*02bc*/ 	.word	index@(.nv.constant0._ZN7cutlass13device_kernelINS_4gemm6kernel13GemmUniversalIN4cute5tupleIJiiiiEEENS1_10collective13CollectiveMmaINS1_34MainloopSm90TmaGmmaWarpSpecializedILi5ENS5_IJNS4_1CILi1EEESB_SB_EEENS1_35KernelTmaWarpSpecializedCooperativeEEENS5_IJNSA_ILi128EEESF_NSA_ILi64EEEEEENS_10bfloat16_tENS5_IJlSB_lEEESI_SJ_NS4_8TiledMMAINS4_8MMA_AtomIJNS4_4SM904GMMA28MMA_64x128x16_F32BF16BF16_SSILNSN_5MajorE0ELSP_0ELNSN_7ScaleInE1ELSQ_1EEEEEENS4_6LayoutINS5_IJNSA_ILi2EEESB_SB_EEENS5_IJSB_NSA_ILi0EEESW_EEEEENS5_IJNS4_10UnderscoreESZ_SZ_EEEEENS4_13SM90_TMA_LOADENS4_14ComposedLayoutINS4_7SwizzleILi3ELi4ELi3EEENS4_18smem_ptr_flag_bitsILi16EEENST_INS5_IJNSA_ILi8EEESG_EEENS5_IJSG_SB_EEEEEEEvNS4_8identityES12_S1C_vS1D_EENS_8epilogue10collective6detail29Sm90TmaWarpSpecializedAdapterINS1G_15DefaultEpilogueISI_SJ_SJ_NS1F_6thread17LinearCombinationISI_Li1EffLNS1K_9ScaleType4KindE0ELNS_15FloatRoundStyleE2ESI_EENS1_15EpilogueDefaultEEEEEvvEEEEvNT_6ParamsE)
        /*02c0*/ 	.short	0x0210
        /*02c2*/ 	.short	0x0470


	//----- nvinfo : EIATTR_SW_WAR
	.align		4
.L_43:
        /*02c4*/ 	.byte	0x04, 0x36
        /*02c6*/ 	.short	(.L_45 - .L_44)
.L_44:
        /*02c8*/ 	.word	0x00000008
.L_45:


//--------------------- .nv.callgraph             --------------------------
	.section	.nv.callgraph,"",@"SHT_CUDA_CALLGRAPH"
	.align	4
	.sectionentsize	8
	.align		4
        /*0000*/ 	.word	0x00000000
	.align		4
        /*0004*/ 	.word	0xffffffff
	.align		4
        /*0008*/ 	.word	index@(_ZN7cutlass13device_kernelINS_4gemm6kernel13GemmUniversalIN4cute5tupleIJiiiiEEENS1_10collective13CollectiveMmaINS1_34MainloopSm90TmaGmmaWarpSpecializedILi5ENS5_IJNS4_1CILi1EEESB_SB_EEENS1_35KernelTmaWarpSpecializedCooperativeEEENS5_IJNSA_ILi128EEESF_NSA_ILi64EEEEEENS_10bfloat16_tENS5_IJlSB_lEEESI_SJ_NS4_8TiledMMAINS4_8MMA_AtomIJNS4_4SM904GMMA28MMA_64x128x16_F32BF16BF16_SSILNSN_5MajorE0ELSP_0ELNSN_7ScaleInE1ELSQ_1EEEEEENS4_6LayoutINS5_IJNSA_ILi2EEESB_SB_EEENS5_IJSB_NSA_ILi0EEESW_EEEEENS5_IJNS4_10UnderscoreESZ_SZ_EEEEENS4_13SM90_TMA_LOADENS4_14ComposedLayoutINS4_7SwizzleILi3ELi4ELi3EEENS4_18smem_ptr_flag_bitsILi16EEENST_INS5_IJNSA_ILi8EEESG_EEENS5_IJSG_SB_EEEEEEEvNS4_8identityES12_S1C_vS1D_EENS_8epilogue10collective6detail29Sm90TmaWarpSpecializedAdapterINS1G_15DefaultEpilogueISI_SJ_SJ_NS1F_6thread17LinearCombinationISI_Li1EffLNS1K_9ScaleType4KindE0ELNS_15FloatRoundStyleE2ESI_EENS1_15EpilogueDefaultEEEEEvvEEEEvNT_6ParamsE)
	.align		4
        /*000c*/ 	.word	index@(__assertfail)
	.align		4
        /*0010*/ 	.word	0x00000000
	.align		4
        /*0014*/ 	.word	0xfffffffe
	.align		4
        /*0018*/ 	.word	0x00000000
	.align		4
        /*001c*/ 	.word	0xfffffffd
	.align		4
        /*0020*/ 	.word	0x00000000
	.align		4
        /*0024*/ 	.word	0xfffffffc


//--------------------- .nv.constant4             --------------------------
	.section	.nv.constant4,"a",@progbits
	.align	8
	.align		8
.nv.constant4:
        /*0000*/ 	.dword	__assertfail
	.align		8
        /*0008*/ 	.dword	__unnamed_1
	.align		8
        /*0010*/ 	.dword	_ZN40_INTERNAL_bd7c9455_4_k_cu_56470516_225724cuda3std3__45__cpo5beginE
	.align		8
        /*0018*/ 	.dword	_ZN40_INTERNAL_bd7c9455_4_k_cu_56470516_225724cuda3std3__45__cpo3endE
	.align		8
        /*0020*/ 	.dword	_ZN40_INTERNAL_bd7c9455_4_k_cu_56470516_225724cuda3std3__45__cpo6cbeginE
	.align		8
        /*0028*/ 	.dword	_ZN40_INTERNAL_bd7c9455_4_k_cu_56470516_225724cuda3std3__45__cpo4cendE
	.align		8
        /*0030*/ 	.dword	_ZN40_INTERNAL_bd7c9455_4_k_cu_56470516_225724cuda3std3__442_GLOBAL__N__bd7c9455_4_k_cu_56470516_225726ignoreE
	.align		8
        /*0038*/ 	.dword	_ZN40_INTERNAL_bd7c9455_4_k_cu_56470516_225724cuda3std3__419piecewise_constructE
	.align		8
        /*0040*/ 	.dword	_ZN40_INTERNAL_bd7c9455_4_k_cu_56470516_225724cuda3std3__48in_placeE
	.align		8
        /*0048*/ 	.dword	_ZN40_INTERNAL_bd7c9455_4_k_cu_56470516_225724cuda3std6ranges3__45__cpo4swapE
	.align		8
        /*0050*/ 	.dword	_ZN40_INTERNAL_bd7c9455_4_k_cu_56470516_225724cuda3std6ranges3__45__cpo9iter_moveE
	.align		8
        /*0058*/ 	.dword	_ZN40_INTERNAL_bd7c9455_4_k_cu_56470516_225724cute7productE
	.align		8
        /*0060*/ 	.dword	_ZN40_INTERNAL_bd7c9455_4_k_cu_56470516_225724cute1_E
	.align		8
        /*0068*/ 	.dword	$str$22
	.align		8
        /*0070*/ 	.dword	$str$23


//--------------------- .text._ZN7cutlass13device_kernelINS_4gemm6kernel13GemmUniversalIN4cute5tupleIJiiiiEEENS1_10collective13CollectiveMmaINS1_34MainloopSm90TmaGmmaWarpSpecializedILi5ENS5_IJNS4_1CILi1EEESB_SB_EEENS1_35KernelTmaWarpSpecializedCooperativeEEENS5_IJNSA_ILi128EEESF_NSA_ILi64EEEEEENS_10bfloat16_tENS5_IJlSB_lEEESI_SJ_NS4_8TiledMMAINS4_8MMA_AtomIJNS4_4SM904GMMA28MMA_64x128x16_F32BF16BF16_SSILNSN_5MajorE0ELSP_0ELNSN_7ScaleInE1ELSQ_1EEEEEENS4_6LayoutINS5_IJNSA_ILi2EEESB_SB_EEENS5_IJSB_NSA_ILi0EEESW_EEEEENS5_IJNS4_10UnderscoreESZ_SZ_EEEEENS4_13SM90_TMA_LOADENS4_14ComposedLayoutINS4_7SwizzleILi3ELi4ELi3EEENS4_18smem_ptr_flag_bitsILi16EEENST_INS5_IJNSA_ILi8EEESG_EEENS5_IJSG_SB_EEEEEEEvNS4_8identityES12_S1C_vS1D_EENS_8epilogue10collective6detail29Sm90TmaWarpSpecializedAdapterINS1G_15DefaultEpilogueISI_SJ_SJ_NS1F_6thread17LinearCombinationISI_Li1EffLNS1K_9ScaleType4KindE0ELNS_15FloatRoundStyleE2ESI_EENS1_15EpilogueDefaultEEEEEvvEEEEvNT_6ParamsE --------------------------
	.section	.text._ZN7cutlass13device_kernelINS_4gemm6kernel13GemmUniversalIN4cute5tupleIJiiiiEEENS1_10collective13CollectiveMmaINS1_34MainloopSm90TmaGmmaWarpSpecializedILi5ENS5_IJNS4_1CILi1EEESB_SB_EEENS1_35KernelTmaWarpSpecializedCooperativeEEENS5_IJNSA_ILi128EEESF_NSA_ILi64EEEEEENS_10bfloat16_tENS5_IJlSB_lEEESI_SJ_NS4_8TiledMMAINS4_8MMA_AtomIJNS4_4SM904GMMA28MMA_64x128x16_F32BF16BF16_SSILNSN_5MajorE0ELSP_0ELNSN_7ScaleInE1ELSQ_1EEEEEENS4_6LayoutINS5_IJNSA_ILi2EEESB_SB_EEENS5_IJSB_NSA_ILi0EEESW_EEEEENS5_IJNS4_10UnderscoreESZ_SZ_EEEEENS4_13SM90_TMA_LOADENS4_14ComposedLayoutINS4_7SwizzleILi3ELi4ELi3EEENS4_18smem_ptr_flag_bitsILi16EEENST_INS5_IJNSA_ILi8EEESG_EEENS5_IJSG_SB_EEEEEEEvNS4_8identityES12_S1C_vS1D_EENS_8epilogue10collective6detail29Sm90TmaWarpSpecializedAdapterINS1G_15DefaultEpilogueISI_SJ_SJ_NS1F_6thread17LinearCombinationISI_Li1EffLNS1K_9ScaleType4KindE0ELNS_15FloatRoundStyleE2ESI_EENS1_15EpilogueDefaultEEEEEvvEEEEvNT_6ParamsE,"ax",@progbits
	.align	128
.text._ZN7cutlass13device_kernelINS_4gemm6kernel13GemmUniversalIN4cute5tupleIJiiiiEEENS1_10collective13CollectiveMmaINS1_34MainloopSm90TmaGmmaWarpSpecializedILi5ENS5_IJNS4_1CILi1EEESB_SB_EEENS1_35KernelTmaWarpSpecializedCooperativeEEENS5_IJNSA_ILi128EEESF_NSA_ILi64EEEEEENS_10bfloat16_tENS5_IJlSB_lEEESI_SJ_NS4_8TiledMMAINS4_8MMA_AtomIJNS4_4SM904GMMA28MMA_64x128x16_F32BF16BF16_SSILNSN_5MajorE0ELSP_0ELNSN_7ScaleInE1ELSQ_1EEEEEENS4_6LayoutINS5_IJNSA_ILi2EEESB_SB_EEENS5_IJSB_NSA_ILi0EEESW_EEEEENS5_IJNS4_10UnderscoreESZ_SZ_EEEEENS4_13SM90_TMA_LOADENS4_14ComposedLayoutINS4_7SwizzleILi3ELi4ELi3EEENS4_18smem_ptr_flag_bitsILi16EEENST_INS5_IJNSA_ILi8EEESG_EEENS5_IJSG_SB_EEEEEEEvNS4_8identityES12_S1C_vS1D_EENS_8epilogue10collective6detail29Sm90TmaWarpSpecializedAdapterINS1G_15DefaultEpilogueISI_SJ_SJ_NS1F_6thread17LinearCombinationISI_Li1EffLNS1K_9ScaleType4KindE0ELNS_15FloatRoundStyleE2ESI_EENS1_15EpilogueDefaultEEEEEvvEEEEvNT_6ParamsE:
        .type           _ZN7cutlass13device_kernelINS_4gemm6kernel13GemmUniversalIN4cute5tupleIJiiiiEEENS1_10collective13CollectiveMmaINS1_34MainloopSm90TmaGmmaWarpSpecializedILi5ENS5_IJNS4_1CILi1EEESB_SB_EEENS1_35KernelTmaWarpSpecializedCooperativeEEENS5_IJNSA_ILi128EEESF_NSA_ILi64EEEEEENS_10bfloat16_tENS5_IJlSB_lEEESI_SJ_NS4_8TiledMMAINS4_8MMA_AtomIJNS4_4SM904GMMA28MMA_64x128x16_F32BF16BF16_SSILNSN_5MajorE0ELSP_0ELNSN_7ScaleInE1ELSQ_1EEEEEENS4_6LayoutINS5_IJNSA_ILi2EEESB_SB_EEENS5_IJSB_NSA_ILi0EEESW_EEEEENS5_IJNS4_10UnderscoreESZ_SZ_EEEEENS4_13SM90_TMA_LOADENS4_14ComposedLayoutINS4_7SwizzleILi3ELi4ELi3EEENS4_18smem_ptr_flag_bitsILi16EEENST_INS5_IJNSA_ILi8EEESG_EEENS5_IJSG_SB_EEEEEEEvNS4_8identityES12_S1C_vS1D_EENS_8epilogue10collective6detail29Sm90TmaWarpSpecializedAdapterINS1G_15DefaultEpilogueISI_SJ_SJ_NS1F_6thread17LinearCombinationISI_Li1EffLNS1K_9ScaleType4KindE0ELNS_15FloatRoundStyleE2ESI_EENS1_15EpilogueDefaultEEEEEvvEEEEvNT_6ParamsE,@function
        .size           _ZN7cutlass13device_kernelINS_4gemm6kernel13GemmUniversalIN4cute5tupleIJiiiiEEENS1_10collective13CollectiveMmaINS1_34MainloopSm90TmaGmmaWarpSpecializedILi5ENS5_IJNS4_1CILi1EEESB_SB_EEENS1_35KernelTmaWarpSpecializedCooperativeEEENS5_IJNSA_ILi128EEESF_NSA_ILi64EEEEEENS_10bfloat16_tENS5_IJlSB_lEEESI_SJ_NS4_8TiledMMAINS4_8MMA_AtomIJNS4_4SM904GMMA28MMA_64x128x16_F32BF16BF16_SSILNSN_5MajorE0ELSP_0ELNSN_7ScaleInE1ELSQ_1EEEEEENS4_6LayoutINS5_IJNSA_ILi2EEESB_SB_EEENS5_IJSB_NSA_ILi0EEESW_EEEEENS5_IJNS4_10UnderscoreESZ_SZ_EEEEENS4_13SM90_TMA_LOADENS4_14ComposedLayoutINS4_7SwizzleILi3ELi4ELi3EEENS4_18smem_ptr_flag_bitsILi16EEENST_INS5_IJNSA_ILi8EEESG_EEENS5_IJSG_SB_EEEEEEEvNS4_8identityES12_S1C_vS1D_EENS_8epilogue10collective6detail29Sm90TmaWarpSpecializedAdapterINS1G_15DefaultEpilogueISI_SJ_SJ_NS1F_6thread17LinearCombinationISI_Li1EffLNS1K_9ScaleType4KindE0ELNS_15FloatRoundStyleE2ESI_EENS1_15EpilogueDefaultEEEEEvvEEEEvNT_6ParamsE,(.L_x_196 - _ZN7cutlass13device_kernelINS_4gemm6kernel13GemmUniversalIN4cute5tupleIJiiiiEEENS1_10collective13CollectiveMmaINS1_34MainloopSm90TmaGmmaWarpSpecializedILi5ENS5_IJNS4_1CILi1EEESB_SB_EEENS1_35KernelTmaWarpSpecializedCooperativeEEENS5_IJNSA_ILi128EEESF_NSA_ILi64EEEEEENS_10bfloat16_tENS5_IJlSB_lEEESI_SJ_NS4_8TiledMMAINS4_8MMA_AtomIJNS4_4SM904GMMA28MMA_64x128x16_F32BF16BF16_SSILNSN_5MajorE0ELSP_0ELNSN_7ScaleInE1ELSQ_1EEEEEENS4_6LayoutINS5_IJNSA_ILi2EEESB_SB_EEENS5_IJSB_NSA_ILi0EEESW_EEEEENS5_IJNS4_10UnderscoreESZ_SZ_EEEEENS4_13SM90_TMA_LOADENS4_14ComposedLayoutINS4_7SwizzleILi3ELi4ELi3EEENS4_18smem_ptr_flag_bitsILi16EEENST_INS5_IJNSA_ILi8EEESG_EEENS5_IJSG_SB_EEEEEEEvNS4_8identityES12_S1C_vS1D_EENS_8epilogue10collective6detail29Sm90TmaWarpSpecializedAdapterINS1G_15DefaultEpilogueISI_SJ_SJ_NS1F_6thread17LinearCombinationISI_Li1EffLNS1K_9ScaleType4KindE0ELNS_15FloatRoundStyleE2ESI_EENS1_15EpilogueDefaultEEEEEvvEEEEvNT_6ParamsE)
        .other          _ZN7cutlass13device_kernelINS_4gemm6kernel13GemmUniversalIN4cute5tupleIJiiiiEEENS1_10collective13CollectiveMmaINS1_34MainloopSm90TmaGmmaWarpSpecializedILi5ENS5_IJNS4_1CILi1EEESB_SB_EEENS1_35KernelTmaWarpSpecializedCooperativeEEENS5_IJNSA_ILi128EEESF_NSA_ILi64EEEEEENS_10bfloat16_tENS5_IJlSB_lEEESI_SJ_NS4_8TiledMMAINS4_8MMA_AtomIJNS4_4SM904GMMA28MMA_64x128x16_F32BF16BF16_SSILNSN_5MajorE0ELSP_0ELNSN_7ScaleInE1ELSQ_1EEEEEENS4_6LayoutINS5_IJNSA_ILi2EEESB_SB_EEENS5_IJSB_NSA_ILi0EEESW_EEEEENS5_IJNS4_10UnderscoreESZ_SZ_EEEEENS4_13SM90_TMA_LOADENS4_14ComposedLayoutINS4_7SwizzleILi3ELi4ELi3EEENS4_18smem_ptr_flag_bitsILi16EEENST_INS5_IJNSA_ILi8EEESG_EEENS5_IJSG_SB_EEEEEEEvNS4_8identityES12_S1C_vS1D_EENS_8epilogue10collective6detail29Sm90TmaWarpSpecializedAdapterINS1G_15DefaultEpilogueISI_SJ_SJ_NS1F_6thread17LinearCombinationISI_Li1EffLNS1K_9ScaleType4KindE0ELNS_15FloatRoundStyleE2ESI_EENS1_15EpilogueDefaultEEEEEvvEEEEvNT_6ParamsE,@"STO_CUDA_ENTRY STV_DEFAULT"
_ZN7cutlass13device_kernelINS_4gemm6kernel13GemmUniversalIN4cute5tupleIJiiiiEEENS1_10collective13CollectiveMmaINS1_34MainloopSm90TmaGmmaWarpSpecializedILi5ENS5_IJNS4_1CILi1EEESB_SB_EEENS1_35KernelTmaWarpSpecializedCooperativeEEENS5_IJNSA_ILi128EEESF_NSA_ILi64EEEEEENS_10bfloat16_tENS5_IJlSB_lEEESI_SJ_NS4_8TiledMMAINS4_8MMA_AtomIJNS4_4SM904GMMA28MMA_64x128x16_F32BF16BF16_SSILNSN_5MajorE0ELSP_0ELNSN_7ScaleInE1ELSQ_1EEEEEENS4_6LayoutINS5_IJNSA_ILi2EEESB_SB_EEENS5_IJSB_NSA_ILi0EEESW_EEEEENS5_IJNS4_10UnderscoreESZ_SZ_EEEEENS4_13SM90_TMA_LOADENS4_14ComposedLayoutINS4_7SwizzleILi3ELi4ELi3EEENS4_18smem_ptr_flag_bitsILi16EEENST_INS5_IJNSA_ILi8EEESG_EEENS5_IJSG_SB_EEEEEEEvNS4_8identityES12_S1C_vS1D_EENS_8epilogue10collective6detail29Sm90TmaWarpSpecializedAdapterINS1G_15DefaultEpilogueISI_SJ_SJ_NS1F_6thread17LinearCombinationISI_Li1EffLNS1K_9ScaleType4KindE0ELNS_15FloatRoundStyleE2ESI_EENS1_15EpilogueDefaultEEEEEvvEEEEvNT_6ParamsE:
[----:B------:R-:W0:Y:S01]  /*0000*/  LDC R1, c[0x0][0x28] ;  /* 0x00000a00ff017b82 */ /* 0x000e220000000800 */
[----:B------:R-:W1:Y:S01]  /*0010*/  S2R R3, SR_TID.X ;  /* 0x0000000000037919 */ /* 0x000e620000002100 */
[----:B------:R-:W-:Y:S01]  /*0020*/  ELECT P0, URZ, PT ;  /* 0x00000000003f782f */ /* 0x000fe20003800000 */
[----:B------:R-:W-:Y:S01]  /*0030*/  BSSY B0, `(.L_x_0) ;  /* 0x000000f000007945 */ /* 0x000fe20003800000 */
[--C-:B-1----:R-:W-:Y:S02]  /*0040*/  SHF.R.U32.HI R0, RZ, 0x5, R3.reuse ;  /* 0x00000005ff007819 */ /* 0x102fe40000011603 */
[----:B------:R-:W-:-:S03]  /*0050*/  SHF.R.U32.HI R14, RZ, 0x7, R3 ;  /* 0x00000007ff0e7819 */ /* 0x000fc60000011603 */
[----:B------:R-:W1:Y:S04]  /*0060*/  SHFL.IDX PT, R4, R0, RZ, 0x1f ;  /* 0x00001fff00047589 */ /* 0x000e6800000e0000 */
[----:B------:R2:W3:Y:S01]  /*0070*/  SHFL.IDX PT, R10, R14, RZ, 0x1f ;  /* 0x00001fff0e0a7589 */ /* 0x0004e200000e0000 */
[----:B-1----:R-:W-:-:S13]  /*0080*/  ISETP.NE.OR P0, PT, R4, RZ, !P0 ;  /* 0x000000ff0400720c */ /* 0x002fda0004705670 */
[----:B0-23--:R-:W-:Y:S05]  /*0090*/  @P0 BRA `(.L_x_1) ;  /* 0x0000000000200947 */ /* 0x00dfea0003800000 */
[----:B------:R-:W-:Y:S02]  /*00a0*/  ULDC.64 UR4, c[0x0][0x198] ;  /* 0x0000660000047ab9 */ /* 0x000fe40000000a00 */
[----:B------:R-:W-:Y:S02]  /*00b0*/  UIADD3 UR6, UP0, UR4, 0xf0, URZ ;  /* 0x000000f004067890 */ /* 0x000fe4000ff1e03f */
[----:B------:R-:W-:Y:S02]  /*00c0*/  UIADD3 UR4, UP1, UR4, 0x1f0, URZ ;  /* 0x000001f004047890 */ /* 0x000fe4000ff3e03f */
[----:B------:R-:W-:Y:S02]  /*00d0*/  UIADD3.X UR7, URZ, UR5, URZ, UP0, !UPT ;  /* 0x000000053f077290 */ /* 0x000fe400087fe43f */
[----:B------:R-:W-:-:S07]  /*00e0*/  UIADD3.X UR5, URZ, UR5, URZ, UP1, !UPT ;  /* 0x000000053f057290 */ /* 0x000fce0008ffe43f */
[----:B------:R0:W-:Y:S02]  /*00f0*/  UTMACCTL.PF [UR6] ;  /* 0x00000000060079b9 */ /* 0x0001e40008040000 */
[----:B------:R0:W-:Y:S02]  /*0100*/  UTMACCTL.PF [UR4] ;  /* 0x00000000040079b9 */ /* 0x0001e40008040000 */
[----:B0-----:R-:W-:Y:S01]  /*0110*/  NOP ;  /* 0x0000000000007918 */ /* 0x001fe20000000000 */
.L_x_1:
[----:B------:R-:W-:Y:S05]  /*0120*/  BSYNC B0 ;  /* 0x0000000000007941 */ /* 0x000fea0003800000 */
.L_x_0:
[----:B------:R-:W0:Y:S02]  /*0130*/  SHFL.IDX PT, R2, R0, RZ, 0x1f ;  /* 0x00001fff00027589 */ /* 0x000e2400000e0000 */
[----:B0-----:R-:W-:-:S13]  /*0140*/  ISETP.NE.AND P0, PT, R2, RZ, PT ;  /* 0x000000ff0200720c */ /* 0x001fda0003f05270 */
[----:B------:R-:W-:Y:S05]  /*0150*/  @P0 BRA `(.L_x_2) ;  /* 0x0000000000600947 */ /* 0x000fea0003800000 */
[----:B------:R-:W0:Y:S01]  /*0160*/  S2UR UR8, SR_CgaCtaId ;  /* 0x00000000000879c3 */ /* 0x000e220000008800 */
[----:B------:R-:W-:Y:S01]  /*0170*/  UMOV UR4, 0x400 ;  /* 0x0000040000047882 */ /* 0x000fe20000000000 */
[----:B------:R-:W-:Y:S01]  /*0180*/  UMOV UR5, 0x1 ;  /* 0x0000000100057882 */ /* 0x000fe20000000000 */
[----:B------:R-:W-:Y:S01]  /*0190*/  UMOV UR6, 0x100 ;  /* 0x0000010000067882 */ /* 0x000fe20000000000 */
[----:B------:R-:W-:Y:S01]  /*01a0*/  ELECT P0, URZ, PT ;  /* 0x00000000003f782f */ /* 0x000fe20003800000 */
[----:B------:R-:W-:-:S04]  /*01b0*/  UIADD3 UR6, -UR6, 0x100000, URZ ;  /* 0x0010000006067890 */ /* 0x000fc8000fffe13f */
[----:B------:R-:W-:Y:S02]  /*01c0*/  USHF.L.U32 UR7, UR6, 0xb, URZ ;  /* 0x0000000b06077899 */ /* 0x000fe4000800063f */
[----:B------:R-:W-:Y:S02]  /*01d0*/  USHF.L.U32 UR6, UR6, 0x1, URZ ;  /* 0x0000000106067899 */ /* 0x000fe4000800063f */
[----:B0-----:R-:W-:Y:S02]  /*01e0*/  ULEA UR8, UR8, UR4, 0x18 ;  /* 0x0000000408087291 */ /* 0x001fe4000f8ec03f */
[----:B------:R-:W-:-:S04]  /*01f0*/  UIADD3 UR4, -UR5, 0x100000, URZ ;  /* 0x0010000005047890 */ /* 0x000fc8000fffe13f */
[----:B------:R-:W-:Y:S02]  /*0200*/  USHF.L.U32 UR5, UR4, 0xb, URZ ;  /* 0x0000000b04057899 */ /* 0x000fe4000800063f */
[----:B------:R-:W-:Y:S01]  /*0210*/  USHF.L.U32 UR4, UR4, 0x1, URZ ;  /* 0x0000000104047899 */ /* 0x000fe2000800063f */
[----:B------:R-:W0:Y:S11]  /*0220*/  FENCE.VIEW.ASYNC.S ;  /* 0x00000000000073c6 */ /* 0x000e360000000000 */
[----:B0-----:R0:W1:Y:S01]  /*0230*/  SYNCS.EXCH.64 URZ, [UR8], UR4 ;  /* 0x00000004083f75b2 */ /* 0x0010620008000100 */
[----:B------:R0:W2:Y:S01]  /*0240*/  SYNCS.EXCH.64 URZ, [UR8+0x28], UR6 ;  /* 0x00002806083f75b2 */ /* 0x0000a20008000100 */
[----:B------:R0:W3:Y:S01]  /*0250*/  SYNCS.EXCH.64 URZ, [UR8+0x8], UR4 ;  /* 0x00000804083f75b2 */ /* 0x0000e20008000100 */
[----:B------:R0:W4:Y:S01]  /*0260*/  SYNCS.EXCH.64 URZ, [UR8+0x30], UR6 ;  /* 0x00003006083f75b2 */ /* 0x0001220008000100 */
[----:B------:R0:W0:Y:S01]  /*0270*/  SYNCS.EXCH.64 URZ, [UR8+0x10], UR4 ;  /* 0x00001004083f75b2 */ /* 0x0000220008000100 */
[----:B------:R0:W0:Y:S01]  /*0280*/  SYNCS.EXCH.64 URZ, [UR8+0x38], UR6 ;  /* 0x00003806083f75b2 */ /* 0x0000220008000100 */
[----:B------:R0:W0:Y:S01]  /*0290*/  SYNCS.EXCH.64 URZ, [UR8+0x18], UR4 ;  /* 0x00001804083f75b2 */ /* 0x0000220008000100 */
[----:B------:R0:W0:Y:S01]  /*02a0*/  SYNCS.EXCH.64 URZ, [UR8+0x40], UR6 ;  /* 0x00004006083f75b2 */ /* 0x0000220008000100 */
[----:B------:R0:W0:Y:S01]  /*02b0*/  SYNCS.EXCH.64 URZ, [UR8+0x20], UR4 ;  /* 0x00002004083f75b2 */ /* 0x0000220008000100 */
[----:B------:R0:W0:Y:S01]  /*02c0*/  SYNCS.EXCH.64 URZ, [UR8+0x48], UR6 ;  /* 0x00004806083f75b2 */ /* 0x0000220008000100 */
[----:B------:R-:W-:Y:S01]  /*02d0*/  NOP ;  /* 0x0000000000007918 */ /* 0x000fe20000000000 */
.L_x_2:
[----:B------:R-:W5:Y:S01]  /*02e0*/  SHFL.IDX PT, R0, R0, RZ, 0x1f ;  /* 0x00001fff00007589 */ /* 0x000f6200000e0000 */
[----:B------:R-:W-:Y:S01]  /*02f0*/  ELECT P0, URZ, PT ;  /* 0x00000000003f782f */ /* 0x000fe20003800000 */
[----:B------:R-:W1:Y:S01]  /*0300*/  LDC R2, c[0x0][0x65c] ;  /* 0x00019700ff027b82 */ /* 0x000e620000000800 */
[----:B------:R-:W-:Y:S01]  /*0310*/  SHF.R.S32.HI R7, RZ, 0x1f, R4 ;  /* 0x0000001fff077819 */ /* 0x000fe20000011404 */
[----:B------:R-:W2:Y:S01]  /*0320*/  S2R R5, SR_CTAID.Y ;  /* 0x0000000000057919 */ /* 0x000ea20000002600 */
[----:B0-----:R-:W-:Y:S01]  /*0330*/  UMOV UR4, 0x20 ;  /* 0x0000002000047882 */ /* 0x001fe20000000000 */
[----:B------:R-:W-:Y:S01]  /*0340*/  NOP ;  /* 0x0000000000007918 */ /* 0x000fe20000000000 */
[----:B------:R-:W-:Y:S01]  /*0350*/  LEA.HI R7, R7, R4, RZ, 0x2 ;  /* 0x0000000407077211 */ /* 0x000fe200078f10ff */
[----:B------:R-:W0:Y:S01]  /*0360*/  S2R R6, SR_CTAID.X ;  /* 0x0000000000067919 */ /* 0x000e220000002500 */
[----:B------:R-:W-:Y:S01]  /*0370*/  ISETP.NE.AND P2, PT, R10, RZ, PT ;  /* 0x000000ff0a00720c */ /* 0x000fe20003f45270 */
[----:B------:R-:W-:Y:S01]  /*0380*/  NOP ;  /* 0x0000000000007918 */ /* 0x000fe20000000000 */
[----:B------:R-:W-:-:S02]  /*0390*/  LOP3.LUT R7, R7, 0xfffffffc, RZ, 0xc0, !PT ;  /* 0xfffffffc07077812 */ /* 0x000fc400078ec0ff */
[----:B-----5:R-:W-:Y:S02]  /*03a0*/  ISETP.NE.OR P0, PT, R0, RZ, !P0 ;  /* 0x000000ff0000720c */ /* 0x020fe40004705670 */
[----:B-1----:R-:W-:-:S04]  /*03b0*/  ISETP.NE.AND P3, PT, R2, 0x1, PT ;  /* 0x000000010200780c */ /* 0x002fc80003f65270 */
[----:B------:R-:W-:Y:S01]  /*03c0*/  P2R R0, PR, RZ, 0x8 ;  /* 0x00000008ff007803 */ /* 0x000fe20000000000 */
[----:B------:R-:W-:Y:S01]  /*03d0*/  IMAD.IADD R0, R4, 0x1, -R7 ;  /* 0x0000000104007824 */ /* 0x000fe200078e0a07 */
[----:B------:R-:W-:Y:S01]  /*03e0*/  LOP3.LUT R4, R3, 0x7f, RZ, 0xc0, !PT ;  /* 0x0000007f03047812 */ /* 0x000fe200078ec0ff */
[----:B------:R-:W-:-:S03]  /*03f0*/  IMAD.MOV.U32 R7, RZ, RZ, RZ ;  /* 0x000000ffff077224 */ /* 0x000fc600078e00ff */
[----:B------:R-:W-:Y:S01]  /*0400*/  ISETP.NE.AND P1, PT, R0, 0x3, PT ;  /* 0x000000030000780c */ /* 0x000fe20003f25270 */
[----:B------:R-:W-:Y:S01]  /*0410*/  VOTEU.ALL UP0, P0 ;  /* 0x00000000003f7886 */ /* 0x000fe20000000000 */
[----:B------:R-:W-:Y:S01]  /*0420*/  VOTEU.ALL UP1, P0 ;  /* 0x00000000003f7886 */ /* 0x000fe20000020000 */
[----:B------:R-:W0:Y:S01]  /*0430*/  @P3 LDC R17, c[0x0][0x10] ;  /* 0x00000400ff113b82 */ /* 0x000e220000000800 */
[----:B--2---:R-:W-:Y:S02]  /*0440*/  @P3 IMAD.MOV.U32 R8, RZ, RZ, R5 ;  /* 0x000000ffff083224 */ /* 0x004fe400078e0005 */
[----:B------:R-:W-:Y:S01]  /*0450*/  @!UP0 UMOV UR6, 0x400 ;  /* 0x0000040000068882 */ /* 0x000fe20000000000 */
[----:B------:R-:W-:-:S04]  /*0460*/  @!UP0 UIADD3 UR4, -UR4, 0x100000, URZ ;  /* 0x0010000004048890 */ /* 0x000fc8000fffe13f */
[----:B------:R-:W-:Y:S02]  /*0470*/  @!UP0 USHF.L.U32 UR5, UR4, 0xb, URZ ;  /* 0x0000000b04058899 */ /* 0x000fe4000800063f */
[----:B------:R-:W-:Y:S01]  /*0480*/  @!UP0 USHF.L.U32 UR4, UR4, 0x1, URZ ;  /* 0x0000000104048899 */ /* 0x000fe2000800063f */
[----:B------:R-:W-:Y:S01]  /*0490*/  @P3 IMAD.MOV.U32 R9, RZ, RZ, RZ ;  /* 0x000000ffff093224 */ /* 0x000fe200078e00ff */
[----:B------:R-:W1:Y:S08]  /*04a0*/  @!UP0 S2UR UR7, SR_CgaCtaId ;  /* 0x00000000000789c3 */ /* 0x000e700000008800 */
[----:B------:R-:W2:Y:S01]  /*04b0*/  @!P3 LDC R11, c[0x0][0xc] ;  /* 0x00000300ff0bbb82 */ /* 0x000ea20000000800 */
[----:B0-----:R-:W-:Y:S01]  /*04c0*/  @P3 IMAD.WIDE.U32 R16, R6, R17, R8 ;  /* 0x0000001106103225 */ /* 0x001fe200078e0008 */
[----:B-1----:R-:W-:Y:S01]  /*04d0*/  @!UP0 ULEA UR8, UR7, UR6, 0x18 ;  /* 0x0000000607088291 */ /* 0x002fe2000f8ec03f */
[----:B------:R-:W-:-:S02]  /*04e0*/  VOTEU.ALL UP0, P0 ;  /* 0x00000000003f7886 */ /* 0x000fc40000000000 */
[----:B------:R-:W-:Y:S01]  /*04f0*/  ULDC UR6, c[0x0][0xc] ;  /* 0x0000030000067ab9 */ /* 0x000fe20000000800 */
[----:B------:R-:W-:Y:S01]  /*0500*/  ISETP.EQ.OR P0, PT, R0, RZ, !P1 ;  /* 0x000000ff0000720c */ /* 0x000fe20004f02670 */
[----:B------:R-:W-:-:S03]  /*0510*/  ULDC UR7, c[0x0][0x10] ;  /* 0x0000040000077ab9 */ /* 0x000fc60000000800 */
[C---:B------:R-:W-:Y:S01]  /*0520*/  ISETP.EQ.AND P0, PT, R10.reuse, RZ, P0 ;  /* 0x000000ff0a00720c */ /* 0x040fe20000702270 */
[----:B------:R-:W-:Y:S02]  /*0530*/  VIADD R10, R10, 0xffffffff ;  /* 0xffffffff0a0a7836 */ /* 0x000fe40000000000 */
[----:B--2---:R-:W-:Y:S01]  /*0540*/  @!P3 IMAD.WIDE.U32 R8, R11, R5, R6 ;  /* 0x000000050b08b225 */ /* 0x004fe200078e0006 */
[----:B------:R-:W0:Y:S02]  /*0550*/  FENCE.VIEW.ASYNC.S ;  /* 0x00000000000073c6 */ /* 0x000e240000000000 */
[----:B0-----:R-:W3:Y:S01]  /*0560*/  @!UP0 SYNCS.EXCH.64 URZ, [UR8+0x60], UR4 ;  /* 0x00006004083f85b2 */ /* 0x001ee20008000100 */
[----:B------:R-:W-:Y:S01]  /*0570*/  SEL R18, RZ, 0x1, !P0 ;  /* 0x00000001ff127807 */ /* 0x000fe20004000000 */
[----:B------:R-:W-:Y:S01]  /*0580*/  @P3 IMAD.MOV.U32 R11, RZ, RZ, RZ ;  /* 0x000000ffff0b3224 */ /* 0x000fe200078e00ff */
[----:B------:R-:W-:Y:S01]  /*0590*/  ISETP.GE.U32.AND P1, PT, R10, 0x2, PT ;  /* 0x000000020a00780c */ /* 0x000fe20003f26070 */
[----:B------:R-:W-:-:S02]  /*05a0*/  @!P3 IMAD.MOV.U32 R16, RZ, RZ, R8 ;  /* 0x000000ffff10b224 */ /* 0x000fc400078e0008 */
[----:B------:R-:W-:Y:S01]  /*05b0*/  @P3 IMAD.IADD R17, R17, 0x1, R11 ;  /* 0x0000000111113824 */ /* 0x000fe200078e020b */
[----:B------:R-:W-:Y:S01]  /*05c0*/  SEL R18, R18, 0x2, P1 ;  /* 0x0000000212127807 */ /* 0x000fe20000800000 */
[----:B------:R-:W-:Y:S01]  /*05d0*/  @!P3 IMAD.MOV.U32 R17, RZ, RZ, R9 ;  /* 0x000000ffff11b224 */ /* 0x000fe200078e0009 */
[----:B------:R0:W3:Y:S01]  /*05e0*/  @!UP1 SYNCS.EXCH.64 URZ, [UR8+0x68], UR4 ;  /* 0x00006804083f95b2 */ /* 0x0000e20008000100 */
[----:B------:R-:W-:Y:S01]  /*05f0*/  NOP ;  /* 0x0000000000007918 */ /* 0x000fe20000000000 */
[----:B0-----:R-:W-:-:S03]  /*0600*/  UIMAD.WIDE.U32 UR4, UR6, UR7, URZ ;  /* 0x00000007060472a5 */ /* 0x001fc6000f8e003f */
[----:B------:R-:W-:Y:S02]  /*0610*/  ULDC UR6, c[0x0][0x14] ;  /* 0x0000050000067ab9 */ /* 0x000fe40000000800 */
[----:B------:R-:W-:Y:S02]  /*0620*/  UIMAD.WIDE.U32 UR36, UR4, UR6, URZ ;  /* 0x00000006042472a5 */ /* 0x000fe4000f8e003f */
[----:B------:R-:W-:-:S04]  /*0630*/  UIMAD UR42, UR5, UR6, URZ ;  /* 0x00000006052a72a4 */ /* 0x000fc8000f8e023f */
[----:B------:R-:W-:Y:S01]  /*0640*/  UIADD3 UR42, UR37, UR42, URZ ;  /* 0x0000002a252a7290 */ /* 0x000fe2000fffe03f */
[----:B---34-:R-:W-:Y:S06]  /*0650*/  BAR.SYNC.DEFER_BLOCKING 0x0 ;  /* 0x0000000000007b1d */ /* 0x018fec0000010000 */
[----:B------:R-:W-:Y:S05]  /*0660*/  @!P2 BRA `(.L_x_3) ;  /* 0x0000005c00b0a947 */ /* 0x000fea0003800000 */
[----:B------:R-:W-:-:S13]  /*0670*/  ISETP.GT.U32.AND P0, PT, R10, 0x1, PT ;  /* 0x000000010a00780c */ /* 0x000fda0003f04070 */
[----:B------:R-:W-:Y:S05]  /*0680*/  @P0 EXIT ;  /* 0x000000000000094d */ /* 0x000fea0003800000 */
[----:B------:R-:W-:Y:S01]  /*0690*/  ULDC.64 UR4, c[0x0][0x650] ;  /* 0x0001940000047ab9 */ /* 0x000fe20000000a00 */
[----:B------:R-:W-:Y:S01]  /*06a0*/  PRMT R0, RZ, 0x7610, R0 ;  /* 0x00007610ff007816 */ /* 0x000fe20000000000 */
[----:B------:R-:W-:Y:S01]  /*06b0*/  IMAD.MOV.U32 R101, RZ, RZ, -0x1 ;  /* 0xffffffffff657424 */ /* 0x000fe200078e00ff */
[----:B------:R-:W-:Y:S01]  /*06c0*/  ISETP.GE.U32.AND P0, PT, R16, UR4, PT ;  /* 0x0000000410007c0c */ /* 0x000fe2000bf06070 */
[----:B------:R-:W-:Y:S02]  /*06d0*/  IMAD.MOV.U32 R100, RZ, RZ, -0x1 ;  /* 0xffffffffff647424 */ /* 0x000fe400078e00ff */
[----:B------:R-:W-:Y:S01]  /*06e0*/  IMAD.MOV.U32 R99, RZ, RZ, -0x1 ;  /* 0xffffffffff637424 */ /* 0x000fe200078e00ff */
[----:B------:R-:W-:-:S13]  /*06f0*/  ISETP.GE.U32.AND.EX P0, PT, R17, UR5, PT, P0 ;  /* 0x0000000511007c0c */ /* 0x000fda000bf06100 */
[----:B------:R-:W-:Y:S05]  /*0700*/  @P0 BRA `(.L_x_4) ;  /* 0x0000000400540947 */ /* 0x000fea0003800000 */
[----:B------:R-:W0:Y:S01]  /*0710*/  LDC.64 R20, c[0x0][0x628] ;  /* 0x00018a00ff147b82 */ /* 0x000e220000000a00 */
[----:B------:R-:W-:Y:S02]  /*0720*/  IMAD.MOV.U32 R8, RZ, RZ, R16 ;  /* 0x000000ffff087224 */ /* 0x000fe400078e0010 */
[----:B------:R-:W-:-:S05]  /*0730*/  IMAD.MOV.U32 R9, RZ, RZ, R17 ;  /* 0x000000ffff097224 */ /* 0x000fca00078e0011 */
[----:B------:R-:W1:Y:S08]  /*0740*/  LDC R0, c[0x0][0x630] ;  /* 0x00018c00ff007b82 */ /* 0x000e700000000800 */
[----:B------:R-:W2:Y:S01]  /*0750*/  LDC.64 R22, c[0x0][0x620] ;  /* 0x00018800ff167b82 */ /* 0x000ea20000000a00 */
[----:B0-----:R-:W-:-:S04]  /*0760*/  ISETP.NE.U32.AND P0, PT, R20, RZ, PT ;  /* 0x000000ff1400720c */ /* 0x001fc80003f05070 */
[----:B------:R-:W-:-:S13]  /*0770*/  ISETP.NE.AND.EX P0, PT, R21, RZ, PT, P0 ;  /* 0x000000ff1500720c */ /* 0x000fda0003f05300 */
[----:B-12---:R-:W-:Y:S05]  /*0780*/  @!P0 BRA `(.L_x_5) ;  /* 0x0000000000288947 */ /* 0x006fea0003800000 */
[----:B------:R-:W0:Y:S02]  /*0790*/  LDC R13, c[0x0][0x634] ;  /* 0x00018d00ff0d7b82 */ /* 0x000e240000000800 */
[----:B0-----:R-:W-:-:S05]  /*07a0*/  IADD3 R13, P0, R16, R13, RZ ;  /* 0x0000000d100d7210 */ /* 0x001fca0007f1e0ff */
[----:B------:R-:W-:-:S04]  /*07b0*/  IMAD.X R15, RZ, RZ, R17, P0 ;  /* 0x000000ffff0f7224 */ /* 0x000fc800000e0611 */
[----:B------:R-:W-:-:S04]  /*07c0*/  IMAD.WIDE.U32 R8, R15, R20, RZ ;  /* 0x000000140f087225 */ /* 0x000fc800078e00ff */
[----:B------:R-:W-:-:S04]  /*07d0*/  IMAD.WIDE.U32 R10, P0, R13, R21, R8 ;  /* 0x000000150d0a7225 */ /* 0x000fc80007800008 */
[----:B------:R-:W-:-:S04]  /*07e0*/  IMAD.WIDE.U32 R8, R13, R20, RZ ;  /* 0x000000140d087225 */ /* 0x000fc800078e00ff */
[----:B------:R-:W-:Y:S01]  /*07f0*/  IMAD.X R13, RZ, RZ, RZ, P0 ;  /* 0x000000ffff0d7224 */ /* 0x000fe200000e06ff */
[----:B------:R-:W-:Y:S01]  /*0800*/  IADD3 RZ, P0, R9, R10, RZ ;  /* 0x0000000a09ff7210 */ /* 0x000fe20007f1e0ff */
[----:B------:R-:W-:-:S04]  /*0810*/  IMAD.MOV.U32 R12, RZ, RZ, R11 ;  /* 0x000000ffff0c7224 */ /* 0x000fc800078e000b */
[----:B------:R-:W-:-:S08]  /*0820*/  IMAD.WIDE.U32.X R8, R15, R21, R12, P0 ;  /* 0x000000150f087225 */ /* 0x000fd000000e040c */
.L_x_5:
[-CC-:B------:R-:W-:Y:S01]  /*0830*/  SHF.R.U64 R99, R8, R0.reuse, R9.reuse ;  /* 0x0000000008637219 */ /* 0x180fe20000001209 */
[----:B------:R-:W0:Y:S01]  /*0840*/  LDC R12, c[0x0][0x618] ;  /* 0x00018600ff0c7b82 */ /* 0x000e220000000800 */
[----:B------:R-:W-:Y:S01]  /*0850*/  SHF.R.U32.HI R7, RZ, R0, R9 ;  /* 0x00000000ff077219 */ /* 0x000fe20000011609 */
[----:B------:R-:W-:Y:S01]  /*0860*/  ULDC UR4, c[0x0][0x150] ;  /* 0x0000540000047ab9 */ /* 0x000fe20000000800 */
[----:B------:R-:W-:Y:S02]  /*0870*/  IADD3 R11, P0, RZ, -R99, RZ ;  /* 0x80000063ff0b7210 */ /* 0x000fe40007f1e0ff */
[----:B------:R-:W-:-:S03]  /*0880*/  I2FP.F32.U32 R0, R6 ;  /* 0x0000000600007245 */ /* 0x000fc60000201000 */
[----:B------:R-:W1:Y:S01]  /*0890*/  LDC.64 R30, c[0x0][0x640] ;  /* 0x00019000ff1e7b82 */ /* 0x000e620000000a00 */
[----:B------:R-:W-:Y:S02]  /*08a0*/  IMAD.X R13, RZ, RZ, ~R7, P0 ;  /* 0x000000ffff0d7224 */ /* 0x000fe400000e0e07 */
[----:B------:R-:W-:Y:S01]  /*08b0*/  FMUL R0, R0, UR4 ;  /* 0x0000000400007c20 */ /* 0x000fe20008400000 */
[----:B------:R-:W-:Y:S01]  /*08c0*/  IMAD.WIDE.U32 R8, R11, R22, R16 ;  /* 0x000000160b087225 */ /* 0x000fe200078e0010 */
[----:B------:R-:W-:-:S03]  /*08d0*/  ULDC UR4, c[0x0][0x154] ;  /* 0x0000550000047ab9 */ /* 0x000fc60000000800 */
[----:B------:R-:W-:Y:S01]  /*08e0*/  IMAD R10, R13, R22, RZ ;  /* 0x000000160d0a7224 */ /* 0x000fe200078e02ff */
[----:B------:R-:W2:Y:S01]  /*08f0*/  LDC R7, c[0x0][0x144] ;  /* 0x00005100ff077b82 */ /* 0x000ea20000000800 */
[----:B------:R-:W3:Y:S02]  /*0900*/  F2I.U32.TRUNC.NTZ R0, R0 ;  /* 0x0000000000007305 */ /* 0x000ee4000020f000 */
[----:B------:R-:W-:-:S04]  /*0910*/  IMAD R11, R11, R23, R10 ;  /* 0x000000170b0b7224 */ /* 0x000fc800078e020a */
[----:B------:R-:W-:Y:S01]  /*0920*/  IMAD.IADD R9, R9, 0x1, R11 ;  /* 0x0000000109097824 */ /* 0x000fe200078e020b */
[----:B------:R-:W4:Y:S01]  /*0930*/  LDC R24, c[0x0][0x608] ;  /* 0x00018200ff187b82 */ /* 0x000f220000000800 */
[----:B------:R-:W-:-:S03]  /*0940*/  IMAD.MOV.U32 R11, RZ, RZ, -0x1 ;  /* 0xffffffffff0b7424 */ /* 0x000fc600078e00ff */
[-CC-:B0-----:R-:W-:Y:S02]  /*0950*/  SHF.R.U64 R22, R8, R12.reuse, R9.reuse ;  /* 0x0000000c08167219 */ /* 0x181fe40000001209 */
[----:B------:R-:W-:Y:S02]  /*0960*/  I2FP.F32.U32 R8, R5 ;  /* 0x0000000500087245 */ /* 0x000fe40000201000 */
[----:B------:R-:W0:Y:S01]  /*0970*/  LDC R28, c[0x0][0x658] ;  /* 0x00019600ff1c7b82 */ /* 0x000e220000000800 */
[----:B-1----:R-:W-:Y:S01]  /*0980*/  ISETP.NE.U32.AND P0, PT, R30, RZ, PT ;  /* 0x000000ff1e00720c */ /* 0x002fe20003f05070 */
[----:B---3--:R-:W-:Y:S02]  /*0990*/  IMAD.MOV R10, RZ, RZ, -R0 ;  /* 0x000000ffff0a7224 */ /* 0x008fe400078e0a00 */
[----:B------:R-:W-:Y:S01]  /*09a0*/  FMUL R8, R8, UR4 ;  /* 0x0000000408087c20 */ /* 0x000fe20008400000 */
[----:B------:R-:W-:Y:S02]  /*09b0*/  SHF.R.U32.HI R9, RZ, R12, R9 ;  /* 0x0000000cff097219 */ /* 0x000fe40000011609 */
[----:B------:R-:W-:Y:S01]  /*09c0*/  ISETP.NE.AND.EX P0, PT, R31, RZ, PT, P0 ;  /* 0x000000ff1f00720c */ /* 0x000fe20003f05300 */
[----:B------:R1:W3:Y:S01]  /*09d0*/  F2I.U32.TRUNC.NTZ R15, R8 ;  /* 0x00000008000f7305 */ /* 0x0002e2000020f000 */
[----:B------:R-:W1:Y:S01]  /*09e0*/  LDC R20, c[0x0][0x148] ;  /* 0x00005200ff147b82 */ /* 0x000e620000000800 */
[----:B--2---:R-:W-:-:S07]  /*09f0*/  IMAD R0, R7, R10, R6 ;  /* 0x0000000a07007224 */ /* 0x004fce00078e0206 */
[----:B------:R-:W2:Y:S01]  /*0a00*/  LDC R26, c[0x0][0x600] ;  /* 0x00018000ff1a7b82 */ /* 0x000ea20000000800 */
[-CC-:B----4-:R-:W-:Y:S02]  /*0a10*/  SHF.R.U64 R32, R22, R24.reuse, R9.reuse ;  /* 0x0000001816207219 */ /* 0x190fe40000001209 */
[----:B------:R-:W-:Y:S01]  /*0a20*/  SHF.R.U32.HI R7, RZ, R24, R9 ;  /* 0x00000018ff077219 */ /* 0x000fe20000011609 */
[----:B------:R-:W-:-:S04]  /*0a30*/  IMAD.MOV.U32 R9, RZ, RZ, 0x1 ;  /* 0x00000001ff097424 */ /* 0x000fc800078e00ff */
[----:B------:R-:W4:Y:S01]  /*0a40*/  LDC R21, c[0x0][0x648] ;  /* 0x00019200ff157b82 */ /* 0x000f220000000800 */
[-C--:B0-----:R-:W-:Y:S02]  /*0a50*/  SHF.L.U32 R6, R11, R28.reuse, RZ ;  /* 0x0000001c0b067219 */ /* 0x081fe400000006ff */
[--C-:B------:R-:W-:Y:S02]  /*0a60*/  SHF.R.U64 R24, R32, R28, R7.reuse ;  /* 0x0000001c20187219 */ /* 0x100fe40000001207 */
[----:B------:R-:W-:Y:S02]  /*0a70*/  LOP3.LUT R13, RZ, R6, RZ, 0x33, !PT ;  /* 0x00000006ff0d7212 */ /* 0x000fe400078e33ff */
[-C--:B------:R-:W-:Y:S01]  /*0a80*/  SHF.R.U32.HI R7, RZ, R28.reuse, R7 ;  /* 0x0000001cff077219 */ /* 0x080fe20000011607 */
[----:B------:R-:W0:Y:S01]  /*0a90*/  LDC R23, c[0x0][0x638] ;  /* 0x00018e00ff177b82 */ /* 0x000e220000000800 */
[----:B------:R-:W-:Y:S01]  /*0aa0*/  SHF.L.U32 R12, R9, R28, RZ ;  /* 0x0000001c090c7219 */ /* 0x000fe200000006ff */
[----:B------:R-:W-:-:S06]  /*0ab0*/  IMAD.MOV.U32 R6, RZ, RZ, R24 ;  /* 0x000000ffff067224 */ /* 0x000fcc00078e0018 */
[----:B------:R-:W0:Y:S01]  /*0ac0*/  LDC R101, c[0x0][0x610] ;  /* 0x00018400ff657b82 */ /* 0x000e220000000800 */
[----:B-1-3--:R-:W-:Y:S05]  /*0ad0*/  @!P0 BRA `(.L_x_6) ;  /* 0x0000000000288947 */ /* 0x00afea0003800000 */
[----:B------:R-:W1:Y:S02]  /*0ae0*/  LDC R11, c[0x0][0x64c] ;  /* 0x00019300ff0b7b82 */ /* 0x000e640000000800 */
[----:B-1----:R-:W-:-:S05]  /*0af0*/  IADD3 R11, P0, R24, R11, RZ ;  /* 0x0000000b180b7210 */ /* 0x002fca0007f1e0ff */
        /* <DEDUP_REMOVED lines=8> */
.L_x_6:
[----:B----4-:R-:W-:Y:S01]  /*0b80*/  SHF.R.U64 R6, R6, R21, R7 ;  /* 0x0000001506067219 */ /* 0x010fe20000001207 */
[----:B--2---:R-:W-:Y:S01]  /*0b90*/  VIADD R7, R26, 0xffffffff ;  /* 0xffffffff1a077836 */ /* 0x004fe20000000000 */
[----:B------:R-:W-:Y:S01]  /*0ba0*/  LOP3.LUT R13, R32, R13, RZ, 0xc0, !PT ;  /* 0x0000000d200d7212 */ /* 0x000fe200078ec0ff */
[----:B------:R-:W-:Y:S02]  /*0bb0*/  IMAD.MOV R15, RZ, RZ, -R15 ;  /* 0x000000ffff0f7224 */ /* 0x000fe400078e0a0f */
[----:B------:R-:W-:Y:S02]  /*0bc0*/  IMAD.MOV R8, RZ, RZ, -R6 ;  /* 0x000000ffff087224 */ /* 0x000fe400078e0a06 */
[----:B------:R-:W-:Y:S01]  /*0bd0*/  IMAD R13, R12, R6, R13 ;  /* 0x000000060c0d7224 */ /* 0x000fe200078e020d */
[----:B------:R-:W-:Y:S01]  /*0be0*/  LOP3.LUT R6, R22, R7, RZ, 0xc0, !PT ;  /* 0x0000000716067212 */ /* 0x000fe200078ec0ff */
[----:B------:R-:W-:Y:S02]  /*0bf0*/  @P3 IMAD R0, R20, R15, R5 ;  /* 0x0000000f14003224 */ /* 0x000fe400078e0205 */
[----:B0-----:R-:W-:-:S02]  /*0c00*/  IMAD R5, R8, R23, R24 ;  /* 0x0000001708057224 */ /* 0x001fc400078e0218 */
[----:B------:R-:W-:Y:S02]  /*0c10*/  IMAD R101, R13, R101, R0 ;  /* 0x000000650d657224 */ /* 0x000fe400078e0200 */
[----:B------:R-:W-:Y:S02]  /*0c20*/  IMAD R6, R5, R26, R6 ;  /* 0x0000001a05067224 */ /* 0x000fe400078e0206 */
[----:B------:R-:W-:-:S03]  /*0c30*/  IMAD.MOV.U32 R0, RZ, RZ, 0x1 ;  /* 0x00000001ff007424 */ /* 0x000fc600078e00ff */
[----:B------:R-:W-:Y:S02]  /*0c40*/  SEL R100, R6, R101, !P3 ;  /* 0x0000006506647207 */ /* 0x000fe40005800000 */
[----:B------:R-:W-:-:S07]  /*0c50*/  SEL R101, R101, R6, !P3 ;  /* 0x0000000665657207 */ /* 0x000fce0005800000 */
.L_x_4:
[----:B------:R-:W-:-:S08]  /*0c60*/  NOP ;  /* 0x0000000000007918 */ /* 0x000fd00000000000 */
[----:B------:R-:W0:Y:S02]  /*0c70*/  USETMAXREG.TRY_ALLOC.CTAPOOL UP0, 0xe8 ;  /* 0x000000e8000079c8 */ /* 0x000e240008000600 */
[----:B0-----:R-:W-:-:S13]  /*0c80*/  PLOP3.LUT P0, PT, PT, PT, UP0, 0x80, 0x0 ;  /* 0x000000000000781c */ /* 0x001fda0003f0f008 */
[----:B------:R-:W-:Y:S05]  /*0c90*/  @!P0 BRA `(.L_x_4) ;  /* 0xfffffffc00f08947 */ /* 0x000fea000383ffff */
[----:B------:R-:W-:Y:S01]  /*0ca0*/  ULDC.64 UR4, c[0x0][0x598] ;  /* 0x0001660000047ab9 */ /* 0x000fe20000000a00 */
[----:B------:R-:W-:Y:S01]  /*0cb0*/  ULDC.64 UR38, c[0x0][0x208] ;  /* 0x0000820000267ab9 */ /* 0x000fe20000000a00 */
[----:B------:R-:W-:-:S04]  /*0cc0*/  ISETP.NE.U32.AND P0, PT, RZ, UR4, PT ;  /* 0x00000004ff007c0c */ /* 0x000fc8000bf05070 */
[----:B------:R-:W-:-:S13]  /*0cd0*/  ISETP.NE.AND.EX P0, PT, RZ, UR5, PT, P0 ;  /* 0x00000005ff007c0c */ /* 0x000fda000bf05300 */
[----:B------:R-:W-:Y:S05]  /*0ce0*/  @!P0 BRA `(.L_x_7) ;  /* 0x00000000001c8947 */ /* 0x000fea0003800000 */
[----:B------:R-:W0:Y:S02]  /*0cf0*/  LDC.64 R6, c[0x0][0x598] ;  /* 0x00016600ff067b82 */ /* 0x000e240000000a00 */
[----:B0-----:R-:W2:Y:S02]  /*0d00*/  LDG.E.64 R6, desc[UR38][R6.64] ;  /* 0x0000002606067981 */ /* 0x001ea4000c1e1b00 */
[----:B--2---:R-:W-:-:S04]  /*0d10*/  ISETP.NE.U32.AND P0, PT, R6, RZ, PT ;  /* 0x000000ff0600720c */ /* 0x004fc80003f05070 */
[----:B------:R-:W-:-:S13]  /*0d20*/  ISETP.NE.AND.EX P0, PT, R7, RZ, PT, P0 ;  /* 0x000000ff0700720c */ /* 0x000fda0003f05300 */
[----:B------:R-:W-:Y:S05]  /*0d30*/  @!P0 BRA `(.L_x_7) ;  /* 0x0000000000088947 */ /* 0x000fea0003800000 */
[----:B------:R0:W5:Y:S01]  /*0d40*/  LD.E R19, desc[UR38][R6.64] ;  /* 0x0000002606137980 */ /* 0x000162000c101900 */
[----:B------:R-:W-:Y:S05]  /*0d50*/  BRA `(.L_x_8) ;  /* 0x0000000000247947 */ /* 0x000fea0003800000 */
.L_x_7:
[----:B------:R-:W-:Y:S02]  /*0d60*/  ULDC.64 UR4, c[0x0][0x588] ;  /* 0x0001620000047ab9 */ /* 0x000fe40000000a00 */
[----:B------:R-:W-:-:S04]  /*0d70*/  ISETP.NE.U32.AND P0, PT, RZ, UR4, PT ;  /* 0x00000004ff007c0c */ /* 0x000fc8000bf05070 */
[----:B------:R-:W-:-:S13]  /*0d80*/  ISETP.NE.AND.EX P0, PT, RZ, UR5, PT, P0 ;  /* 0x00000005ff007c0c */ /* 0x000fda000bf05300 */
[----:B------:R-:W-:Y:S05]  /*0d90*/  @!P0 BRA `(.L_x_9) ;  /* 0x00000000000c8947 */ /* 0x000fea0003800000 */
[----:B------:R-:W0:Y:S02]  /*0da0*/  LDC.64 R6, c[0x0][0x588] ;  /* 0x00016200ff067b82 */ /* 0x000e240000000a00 */
[----:B0-----:R1:W5:Y:S01]  /*0db0*/  LDG.E R19, desc[UR38][R6.64] ;  /* 0x0000002606137981 */ /* 0x001362000c1e1900 */
[----:B------:R-:W-:Y:S05]  /*0dc0*/  BRA `(.L_x_8) ;  /* 0x0000000000087947 */ /* 0x000fea0003800000 */
.L_x_9:
[----:B------:R-:W-:Y:S02]  /*0dd0*/  ULDC UR4, c[0x0][0x580] ;  /* 0x0001600000047ab9 */ /* 0x000fe40000000800 */
[----:B------:R-:W-:-:S07]  /*0de0*/  IMAD.U32 R19, RZ, RZ, UR4 ;  /* 0x00000004ff137e24 */ /* 0x000fce000f8e00ff */
.L_x_8:
[----:B------:R-:W-:Y:S02]  /*0df0*/  ULDC.64 UR4, c[0x0][0x5a0] ;  /* 0x0001680000047ab9 */ /* 0x000fe40000000a00 */
[----:B------:R-:W-:-:S04]  /*0e00*/  ISETP.NE.U32.AND P0, PT, RZ, UR4, PT ;  /* 0x00000004ff007c0c */ /* 0x000fc8000bf05070 */
[----:B------:R-:W-:-:S13]  /*0e10*/  ISETP.NE.AND.EX P0, PT, RZ, UR5, PT, P0 ;  /* 0x00000005ff007c0c */ /* 0x000fda000bf05300 */
[----:B------:R-:W-:Y:S05]  /*0e20*/  @!P0 BRA `(.L_x_10) ;  /* 0x00000000001c8947 */ /* 0x000fea0003800000 */
[----:B01----:R-:W0:Y:S02]  /*0e30*/  LDC.64 R6, c[0x0][0x5a0] ;  /* 0x00016800ff067b82 */ /* 0x003e240000000a00 */
[----:B0-----:R-:W2:Y:S02]  /*0e40*/  LDG.E.64 R6, desc[UR38][R6.64] ;  /* 0x0000002606067981 */ /* 0x001ea4000c1e1b00 */
[----:B--2---:R-:W-:-:S04]  /*0e50*/  ISETP.NE.U32.AND P0, PT, R6, RZ, PT ;  /* 0x000000ff0600720c */ /* 0x004fc80003f05070 */
[----:B------:R-:W-:-:S13]  /*0e60*/  ISETP.NE.AND.EX P0, PT, R7, RZ, PT, P0 ;  /* 0x000000ff0700720c */ /* 0x000fda0003f05300 */
[----:B------:R-:W-:Y:S05]  /*0e70*/  @!P0 BRA `(.L_x_10) ;  /* 0x0000000000088947 */ /* 0x000fea0003800000 */
[----:B------:R0:W5:Y:S01]  /*0e80*/  LD.E R88, desc[UR38][R6.64] ;  /* 0x0000002606587980 */ /* 0x000162000c101900 */
[----:B------:R-:W-:Y:S05]  /*0e90*/  BRA `(.L_x_11) ;  /* 0x0000000000247947 */ /* 0x000fea0003800000 */
.L_x_10:
[----:B------:R-:W-:Y:S02]  /*0ea0*/  ULDC.64 UR4, c[0x0][0x590] ;  /* 0x0001640000047ab9 */ /* 0x000fe40000000a00 */
[----:B------:R-:W-:-:S04]  /*0eb0*/  ISETP.NE.U32.AND P0, PT, RZ, UR4, PT ;  /* 0x00000004ff007c0c */ /* 0x000fc8000bf05070 */
[----:B------:R-:W-:-:S13]  /*0ec0*/  ISETP.NE.AND.EX P0, PT, RZ, UR5, PT, P0 ;  /* 0x00000005ff007c0c */ /* 0x000fda000bf05300 */
[----:B------:R-:W-:Y:S05]  /*0ed0*/  @!P0 BRA `(.L_x_12) ;  /* 0x00000000000c8947 */ /* 0x000fea0003800000 */
[----:B------:R-:W2:Y:S02]  /*0ee0*/  LDC.64 R88, c[0x0][0x590] ;  /* 0x00016400ff587b82 */ /* 0x000ea40000000a00 */
[----:B--2---:R2:W5:Y:S01]  /*0ef0*/  LDG.E R88, desc[UR38][R88.64] ;  /* 0x0000002658587981 */ /* 0x004562000c1e1900 */
[----:B------:R-:W-:Y:S05]  /*0f00*/  BRA `(.L_x_11) ;  /* 0x0000000000087947 */ /* 0x000fea0003800000 */
.L_x_12:
[----:B------:R-:W-:Y:S02]  /*0f10*/  ULDC UR4, c[0x0][0x584] ;  /* 0x0001610000047ab9 */ /* 0x000fe40000000800 */
[----:B------:R-:W-:-:S07]  /*0f20*/  IMAD.U32 R88, RZ, RZ, UR4 ;  /* 0x00000004ff587e24 */ /* 0x000fce000f8e00ff */
.L_x_11:
[----:B------:R-:W-:-:S13]  /*0f30*/  LOP3.LUT P0, RZ, R0, 0xff, RZ, 0xc0, !PT ;  /* 0x000000ff00ff7812 */ /* 0x000fda000780c0ff */
[----:B------:R-:W-:Y:S05]  /*0f40*/  @!P0 EXIT ;  /* 0x000000000000894d */ /* 0x000fea0003800000 */
[----:B------:R-:W3:Y:S01]  /*0f50*/  LDC R90, c[0x0][0x658] ;  /* 0x00019600ff5a7b82 */ /* 0x000ee20000000800 */
[----:B------:R-:W-:Y:S01]  /*0f60*/  ULDC.64 UR6, c[0x0][0x288] ;  /* 0x0000a20000067ab9 */ /* 0x000fe20000000a00 */
[----:B------:R-:W-:Y:S01]  /*0f70*/  LOP3.LUT R14, R14, 0x1, RZ, 0xc0, !PT ;  /* 0x000000010e0e7812 */ /* 0x000fe200078ec0ff */
[----:B------:R-:W-:Y:S01]  /*0f80*/  UIADD3 UR4, UR7, 0x3f, URZ ;  /* 0x0000003f07047890 */ /* 0x000fe2000fffe03f */
[----:B------:R-:W-:Y:S01]  /*0f90*/  SHF.R.U32.HI R0, RZ, 0x2, R3 ;  /* 0x00000002ff007819 */ /* 0x000fe20000011603 */
[----:B01----:R-:W-:Y:S01]  /*0fa0*/  IMAD.MOV.U32 R7, RZ, RZ, -0x1 ;  /* 0xffffffffff077424 */ /* 0x003fe200078e00ff */
[----:B------:R-:W-:Y:S01]  /*0fb0*/  SHF.R.U32.HI R4, RZ, 0x1, R4 ;  /* 0x00000001ff047819 */ /* 0x000fe20000011604 */
[----:B------:R-:W-:Y:S01]  /*0fc0*/  USHF.R.S32.HI UR5, URZ, 0x1f, UR4 ;  /* 0x0000001f3f057899 */ /* 0x000fe20008011404 */
[----:B------:R-:W0:Y:S01]  /*0fd0*/  LDC.64 R92, c[0x0][0x5c8] ;  /* 0x00017200ff5c7b82 */ /* 0x000e220000000a00 */
[----:B------:R-:W-:Y:S01]  /*0fe0*/  IMAD.SHL.U32 R5, R14, 0x40, RZ ;  /* 0x000000400e057824 */ /* 0x000fe200078e00ff */
[----:B------:R-:W-:Y:S01]  /*0ff0*/  LOP3.LUT R0, R0, 0x7, RZ, 0xc0, !PT ;  /* 0x0000000700007812 */ /* 0x000fe200078ec0ff */
[----:B------:R-:W-:Y:S01]  /*1000*/  ULEA.HI UR5, UR5, UR4, URZ, 0x6 ;  /* 0x0000000405057291 */ /* 0x000fe2000f8f303f */
[----:B------:R-:W-:Y:S01]  /*1010*/  LOP3.LUT R23, R4, 0x30, RZ, 0xc0, !PT ;  /* 0x0000003004177812 */ /* 0x000fe200078ec0ff */
[----:B------:R-:W-:Y:S01]  /*1020*/  IMAD.MOV.U32 R9, RZ, RZ, 0x1 ;  /* 0x00000001ff097424 */ /* 0x000fe200078e00ff */
[--C-:B------:R-:W-:Y:S01]  /*1030*/  LOP3.LUT R22, R5, 0x40, R0.reuse, 0xe2, !PT ;  /* 0x0000004005167812 */ /* 0x100fe200078ee200 */
[----:B------:R-:W-:Y:S01]  /*1040*/  USHF.R.S32.HI UR43, URZ, 0x6, UR5 ;  /* 0x000000063f2b7899 */ /* 0x000fe20008011405 */
[----:B------:R-:W1:Y:S01]  /*1050*/  LDC R95, c[0x0][0x600] ;  /* 0x00018000ff5f7b82 */ /* 0x000e620000000800 */
[-C--:B------:R-:W-:Y:S01]  /*1060*/  IADD3 R5, RZ, -R23.reuse, -R0 ;  /* 0x80000017ff057210 */ /* 0x080fe20007ffe800 */
[----:B------:R-:W-:Y:S01]  /*1070*/  IMAD.U32 R6, RZ, RZ, UR6 ;  /* 0x00000006ff067e24 */ /* 0x000fe2000f8e00ff */
[C---:B--2---:R-:W-:Y:S01]  /*1080*/  LOP3.LUT R89, R3.reuse, 0x3, RZ, 0xc0, !PT ;  /* 0x0000000303597812 */ /* 0x044fe200078ec0ff */
[----:B------:R-:W-:Y:S01]  /*1090*/  UISETP.LT.AND UP0, UPT, UR43, 0x1, UPT ;  /* 0x000000012b00788c */ /* 0x000fe2000bf01270 */
[----:B------:R-:W-:Y:S01]  /*10a0*/  LOP3.LUT R94, R3, 0x80, RZ, 0xc0, !PT ;  /* 0x00000080035e7812 */ /* 0x000fe200078ec0ff */
[----:B------:R-:W-:Y:S01]  /*10b0*/  IMAD R5, R14, -0x40, R5 ;  /* 0xffffffc00e057824 */ /* 0x000fe200078e0205 */
[----:B------:R-:W-:Y:S01]  /*10c0*/  ULDC UR4, c[0x0][0x284] ;  /* 0x0000a10000047ab9 */ /* 0x000fe20000000800 */
[-C--:B---3--:R-:W-:Y:S01]  /*10d0*/  SHF.L.U32 R7, R7, R90.reuse, RZ ;  /* 0x0000005a07077219 */ /* 0x088fe200000006ff */
[----:B------:R-:W-:Y:S01]  /*10e0*/  USEL UR44, UR43, 0x1, UP0 ;  /* 0x000000012b2c7887 */ /* 0x000fe20008000000 */
[----:B------:R-:W-:Y:S01]  /*10f0*/  LOP3.LUT R22, R22, R23, RZ, 0xfc, !PT ;  /* 0x0000001716167212 */ /* 0x000fe200078efcff */
[----:B------:R-:W-:Y:S01]  /*1100*/  IMAD R89, R89, -0x2, R6 ;  /* 0xfffffffe59597824 */ /* 0x000fe200078e0206 */
[----:B------:R-:W-:Y:S01]  /*1110*/  SHF.L.U32 R90, R9, R90, RZ ;  /* 0x0000005a095a7219 */ /* 0x000fe200000006ff */
[----:B------:R-:W-:Y:S01]  /*1120*/  VIADD R97, R5, UR4 ;  /* 0x0000000405617c36 */ /* 0x000fe20008000000 */
[----:B------:R-:W-:Y:S01]  /*1130*/  LOP3.LUT R98, R18, 0x1, RZ, 0xfc, !PT ;  /* 0x0000000112627812 */ /* 0x000fe200078efcff */
[----:B------:R-:W-:Y:S01]  /*1140*/  IMAD.MOV.U32 R23, RZ, RZ, RZ ;  /* 0x000000ffff177224 */ /* 0x000fe200078e00ff */
[C---:B0-----:R-:W-:Y:S01]  /*1150*/  SHF.L.U64.HI R91, R92.reuse, 0x3, R93 ;  /* 0x000000035c5b7819 */ /* 0x041fe2000001025d */
[----:B------:R-:W-:Y:S01]  /*1160*/  IMAD.SHL.U32 R92, R92, 0x8, RZ ;  /* 0x000000085c5c7824 */ /* 0x000fe200078e00ff */
[----:B------:R-:W-:Y:S01]  /*1170*/  SHF.R.U32.HI R94, RZ, 0x7, R94 ;  /* 0x00000007ff5e7819 */ /* 0x000fe2000001165e */
[----:B------:R-:W-:Y:S01]  /*1180*/  IMAD.SHL.U32 R93, R3, 0x2, RZ ;  /* 0x00000002035d7824 */ /* 0x000fe200078e00ff */
[----:B------:R-:W-:Y:S01]  /*1190*/  LOP3.LUT R96, RZ, R7, RZ, 0x33, !PT ;  /* 0x00000007ff607212 */ /* 0x000fe200078e33ff */
[----:B------:R-:W-:Y:S01]  /*11a0*/  UIADD3 UR44, UR43, -UR44, URZ ;  /* 0x8000002c2b2c7290 */ /* 0x000fe2000fffe03f */
[----:B------:R-:W-:Y:S01]  /*11b0*/  UMOV UR40, URZ ;  /* 0x0000003f00287c82 */ /* 0x000fe20008000000 */
[----:B-1----:R-:W-:Y:S01]  /*11c0*/  VIADD R95, R95, 0xffffffff ;  /* 0xffffffff5f5f7836 */ /* 0x002fe20000000000 */
[----:B------:R-:W-:-:S09]  /*11d0*/  UMOV UR41, URZ ;  /* 0x0000003f00297c82 */ /* 0x000fd20008000000 */
.L_x_158:
[----:B0-----:R-:W0:Y:S01]  /*11e0*/  SHFL.IDX PT, R0, R94, RZ, 0x1f ;  /* 0x00001fff5e007589 */ /* 0x001e2200000e0000 */
[----:B-1----:R-:W1:Y:S01]  /*11f0*/  S2UR UR7, SR_CgaCtaId ;  /* 0x00000000000779c3 */ /* 0x002e620000008800 */
[----:B------:R-:W-:Y:S01]  /*1200*/  UMOV UR6, 0x400 ;  /* 0x0000040000067882 */ /* 0x000fe20000000000 */
[----:B0-----:R-:W-:Y:S01]  /*1210*/  R2UR UR4, R0 ;  /* 0x00000000000472ca */ /* 0x001fe200000e0000 */
[----:B-1----:R-:W-:-:S12]  /*1220*/  ULEA UR46, UR7, UR6, 0x18 ;  /* 0x00000006072e7291 */ /* 0x002fd8000f8ec03f */
[----:B------:R-:W-:-:S04]  /*1230*/  ULEA.HI UR5, UR4, UR4, URZ, 0x1 ;  /* 0x0000000404057291 */ /* 0x000fc8000f8f083f */
[----:B------:R-:W-:-:S04]  /*1240*/  ULOP3.LUT UR5, UR5, 0x7fffe, URZ, 0xc0, !UPT ;  /* 0x0007fffe05057892 */ /* 0x000fc8000f8ec03f */
[----:B------:R-:W-:-:S03]  /*1250*/  UIADD3 UR5, UR4, -UR5, URZ ;  /* 0x8000000504057290 */ /* 0x000fc6000fffe03f */
[----:B------:R-:W-:Y:S01]  /*1260*/  ULDC UR4, c[0x0][0x28c] ;  /* 0x0000a30000047ab9 */ /* 0x000fe20000000800 */
[----:B------:R-:W-:Y:S01]  /*1270*/  ULEA UR5, UR5, UR46, 0xd ;  /* 0x0000002e05057291 */ /* 0x000fe2000f8e683f */
[----:B------:R-:W-:-:S03]  /*1280*/  ISETP.LT.AND P0, PT, RZ, UR4, PT ;  /* 0x00000004ff007c0c */ /* 0x000fc6000bf01270 */
[----:B------:R-:W-:-:S04]  /*1290*/  UIADD3 UR5, UR5, 0x100, URZ ;  /* 0x0000010005057890 */ /* 0x000fc8000fffe03f */
[----:B------:R-:W-:-:S04]  /*12a0*/  USHF.R.U32.HI UR5, URZ, 0x4, UR5 ;  /* 0x000000043f057899 */ /* 0x000fc80008011605 */
[----:B------:R-:W-:-:S04]  /*12b0*/  ULOP3.LUT UR5, UR5, 0x3fff, URZ, 0xc0, !UPT ;  /* 0x00003fff05057892 */ /* 0x000fc8000f8ec03f */
[----:B------:R-:W-:Y:S01]  /*12c0*/  ULOP3.LUT UR45, UR5, 0x10000, URZ, 0xfc, !UPT ;  /* 0x00010000052d7892 */ /* 0x000fe2000f8efc3f */
[----:B--2345:R-:W-:Y:S11]  /*12d0*/  @P0 BRA `(.L_x_13) ;  /* 0x0000000000400947 */ /* 0x03cff60003800000 */
[----:B------:R-:W-:Y:S01]  /*12e0*/  MOV R0, 0x0 ;  /* 0x0000000000007802 */ /* 0x000fe20000000f00 */
[----:B------:R-:W-:Y:S01]  /*12f0*/  ULDC.64 UR4, c[0x4][0x68] ;  /* 0x01001a0000047ab9 */ /* 0x000fe20000000a00 */
[----:B------:R-:W-:Y:S01]  /*1300*/  ULDC.64 UR6, c[0x4][0x8] ;  /* 0x0100020000067ab9 */ /* 0x000fe20000000a00 */
[----:B------:R-:W-:Y:S01]  /*1310*/  IMAD.U32 R4, RZ, RZ, UR4 ;  /* 0x00000004ff047e24 */ /* 0x000fe2000f8e00ff */
[----:B------:R0:W1:Y:S01]  /*1320*/  LDC.64 R14, c[0x4][R0] ;  /* 0x01000000000e7b82 */ /* 0x0000620000000a00 */
[----:B------:R-:W-:Y:S01]  /*1330*/  IMAD.U32 R5, RZ, RZ, UR5 ;  /* 0x00000005ff057e24 */ /* 0x000fe2000f8e00ff */
[----:B------:R-:W-:Y:S01]  /*1340*/  ULDC.64 UR4, c[0x4][0x70] ;  /* 0x01001c0000047ab9 */ /* 0x000fe20000000a00 */
[----:B------:R-:W-:Y:S02]  /*1350*/  IMAD.U32 R10, RZ, RZ, UR6 ;  /* 0x00000006ff0a7e24 */ /* 0x000fe4000f8e00ff */
[----:B------:R-:W-:Y:S02]  /*1360*/  IMAD.U32 R6, RZ, RZ, UR4 ;  /* 0x00000004ff067e24 */ /* 0x000fe4000f8e00ff */
[----:B------:R-:W-:-:S02]  /*1370*/  IMAD.U32 R7, RZ, RZ, UR5 ;  /* 0x00000005ff077e24 */ /* 0x000fc4000f8e00ff */
[----:B------:R-:W-:Y:S02]  /*1380*/  IMAD.U32 R11, RZ, RZ, UR7 ;  /* 0x00000007ff0b7e24 */ /* 0x000fe4000f8e00ff */
[----:B------:R-:W-:Y:S02]  /*1390*/  IMAD.MOV.U32 R8, RZ, RZ, 0x1e1 ;  /* 0x000001e1ff087424 */ /* 0x000fe400078e00ff */
[----:B------:R-:W-:Y:S02]  /*13a0*/  IMAD.MOV.U32 R12, RZ, RZ, 0x1 ;  /* 0x00000001ff0c7424 */ /* 0x000fe400078e00ff */
[----:B0-----:R-:W-:-:S07]  /*13b0*/  IMAD.MOV.U32 R13, RZ, RZ, RZ ;  /* 0x000000ffff0d7224 */ /* 0x001fce00078e00ff */
[----:B------:R-:W-:-:S07]  /*13c0*/  LEPC R20, `(.L_x_13) ;  /* 0x000000001014794e */ /* 0x000fce0000000000 */
[----:B-1---5:R-:W-:Y:S05]  /*13d0*/  CALL.ABS.NOINC R14 ;  /* 0x000000000e007343 */ /* 0x022fea0003c00000 */
.L_x_13:
[----:B------:R-:W-:-:S13]  /*13e0*/  ISETP.NE.AND P0, PT, R98, 0x3, PT ;  /* 0x000000036200780c */ /* 0x000fda0003f05270 */
[----:B------:R-:W-:Y:S05]  /*13f0*/  @!P0 BRA `(.L_x_14) ;  /* 0x0000000000048947 */ /* 0x000fea0003800000 */
[----:B------:R-:W-:Y:S01]  /*1400*/  BPT.TRAP 0x1 ;  /* 0x000000040000795c */ /* 0x000fe20000300000 */
.L_x_14:
[----:B------:R-:W-:Y:S02]  /*1410*/  IMAD.U32 R3, RZ, RZ, UR41 ;  /* 0x00000029ff037e24 */ /* 0x000fe4000f8e00ff */
[----:B------:R-:W-:-:S03]  /*1420*/  IMAD.U32 R0, RZ, RZ, UR40 ;  /* 0x00000028ff007e24 */ /* 0x000fc6000f8e00ff */
[----:B------:R-:W-:Y:S02]  /*1430*/  LEA R3, R3, UR46, 0x3 ;  /* 0x0000002e03037c11 */ /* 0x000fe4000f8e18ff */
[----:B------:R-:W-:-:S04]  /*1440*/  SHF.L.U32 R0, R0, 0x1f, RZ ;  /* 0x0000001f00007819 */ /* 0x000fc800000006ff */
[----:B------:R0:W1:Y:S01]  /*1450*/  SYNCS.PHASECHK.TRANS64.TRYWAIT P1, [R3+URZ], R0 ;  /* 0x00000000030075a7 */ /* 0x000062000802017f */
[----:B------:R-:W-:Y:S05]  /*1460*/  @!P0 BRA `(.L_x_15) ;  /* 0x0000000000048947 */ /* 0x000fea0003800000 */
[----:B------:R-:W-:Y:S01]  /*1470*/  BPT.TRAP 0x1 ;  /* 0x000000040000795c */ /* 0x000fe20000300000 */
.L_x_15:
[----:B------:R-:W-:-:S05]  /*1480*/  IMAD.U32 R4, RZ, RZ, UR44 ;  /* 0x0000002cff047e24 */ /* 0x000fca000f8e00ff */
[----:B------:R-:W-:Y:S01]  /*1490*/  ISETP.GE.AND P2, PT, R4, 0x1, PT ;  /* 0x000000010400780c */ /* 0x000fe20003f46270 */
[----:B-1----:R-:W-:-:S12]  /*14a0*/  @P1 BRA `(.L_x_16) ;  /* 0x0000000000081947 */ /* 0x002fd80003800000 */
[----:B------:R-:W1:Y:S02]  /*14b0*/  SYNCS.PHASECHK.TRANS64.TRYWAIT P1, [R3+URZ], R0 ;  /* 0x00000000030075a7 */ /* 0x000e64000802017f */
[----:B-1----:R-:W-:Y:S05]  /*14c0*/  @!P1 BRA `(.L_x_17) ;  /* 0x0000006400a49947 */ /* 0x002fea0003800000 */
.L_x_16:
[----:B------:R-:W-:Y:S05]  /*14d0*/  WARPSYNC.ALL ;  /* 0x0000000000007948 */ /* 0x000fea0003800000 */
[----:B------:R-:W-:Y:S01]  /*14e0*/  UIADD3 UR4, UR46, 0x14100, URZ ;  /* 0x000141002e047890 */ /* 0x000fe2000fffe03f */
[----:B------:R-:W-:Y:S01]  /*14f0*/  WARPGROUP.ARRIVE ;  /* 0x00000000000079c5 */ /* 0x000fe20000000000 */
[----:B------:R-:W-:Y:S02]  /*1500*/  ULEA UR5, UR41, UR45, 0xa ;  /* 0x0000002d29057291 */ /* 0x000fe4000f8e503f */
[----:B------:R-:W-:Y:S01]  /*1510*/  USHF.R.U32.HI UR4, URZ, 0x4, UR4 ;  /* 0x000000043f047899 */ /* 0x000fe20008011604 */
[----:B------:R-:W-:Y:S01]  /*1520*/  UMOV UR9, 0x40000040 ;  /* 0x4000004000097882 */ /* 0x000fe20000000000 */
[----:B------:R-:W-:-:S02]  /*1530*/  UMOV UR11, 0x40000040 ;  /* 0x40000040000b7882 */ /* 0x000fc40000000000 */
[----:B------:R-:W-:Y:S01]  /*1540*/  ULOP3.LUT UR4, UR4, 0x3fff, URZ, 0xc0, !UPT ;  /* 0x00003fff04047892 */ /* 0x000fe2000f8ec03f */
[----:B------:R-:W-:-:S03]  /*1550*/  UMOV UR8, UR5 ;  /* 0x0000000500087c82 */ /* 0x000fc60008000000 */
[----:B------:R-:W-:-:S04]  /*1560*/  ULOP3.LUT UR4, UR4, 0x10000, URZ, 0xfc, !UPT ;  /* 0x0001000004047892 */ /* 0x000fc8000f8efc3f */
[----:B------:R-:W-:-:S07]  /*1570*/  ULEA UR6, UR41, UR4, 0xa ;  /* 0x0000000429067291 */ /* 0x000fce000f8e503f */
[----:B------:R-:W-:Y:S02]  /*1580*/  UMOV UR10, UR6 ;  /* 0x00000006000a7c82 */ /* 0x000fe40008000000 */
[----:B------:R-:W-:Y:S01]  /*1590*/  HGMMA.64x128x16.F32.BF16 R24, gdesc[UR8], RZ, !UPT, gsb0 ;  /* 0x01e00000081879f0 */ /* 0x000fe2000c0018ff */
[----:B------:R-:W-:Y:S02]  /*15a0*/  UIADD3 UR8, UR5, 0x2, URZ ;  /* 0x0000000205087890 */ /* 0x000fe4000fffe03f */
[----:B------:R-:W-:Y:S01]  /*15b0*/  UIADD3 UR10, UR6, 0x2, URZ ;  /* 0x00000002060a7890 */ /* 0x000fe2000fffe03f */
[----:B------:R-:W-:Y:S01]  /*15c0*/  UMOV UR9, 0x40000040 ;  /* 0x4000004000097882 */ /* 0x000fe20000000000 */
[----:B------:R-:W-:Y:S01]  /*15d0*/  UMOV UR11, 0x40000040 ;  /* 0x40000040000b7882 */ /* 0x000fe20000000000 */
[----:B------:R-:W-:Y:S02]  /*15e0*/  WARPGROUP.DEPBAR.LE gsb0, 0x0 ;  /* 0x00008000000079c5 */ /* 0x000fe40000010000 */
[----:B------:R-:W-:-:S06]  /*15f0*/  WARPGROUP.ARRIVE ;  /* 0x00000000000079c5 */ /* 0x000fcc0000000000 */
[----:B------:R-:W-:Y:S01]  /*1600*/  HGMMA.64x128x16.F32.BF16 R24, gdesc[UR8], R24, gsb0 ;  /* 0x01e00000081879f0 */ /* 0x000fe20008001818 */
        /* <DEDUP_REMOVED lines=13> */
[----:B------:R-:W-:Y:S03]  /*16e0*/  HGMMA.64x128x16.F32.BF16 R24, gdesc[UR8], R24, gsb0 ;  /* 0x01e00000081879f0 */ /* 0x000fe60008001818 */
[----:B------:R-:W-:Y:S02]  /*16f0*/  WARPGROUP.DEPBAR.LE gsb0, 0x0 ;  /* 0x00008000000079c5 */ /* 0x000fe40000010000 */
[----:B------:R-:W-:Y:S05]  /*1700*/  @!P2 BRA `(.L_x_18) ;  /* 0x00000004001ca947 */ /* 0x000fea0003800000 */
[----:B------:R-:W-:Y:S01]  /*1710*/  UIADD3 UR5, UR41, 0x1, URZ ;  /* 0x0000000129057890 */ /* 0x000fe2000fffe03f */
[----:B01----:R-:W-:-:S03]  /*1720*/  IMAD.U32 R0, RZ, RZ, UR44 ;  /* 0x0000002cff007e24 */ /* 0x003fc6000f8e00ff */
[----:B------:R-:W-:-:S04]  /*1730*/  UISETP.NE.AND UP0, UPT, UR5, 0x5, UPT ;  /* 0x000000050500788c */ /* 0x000fc8000bf05270 */
[----:B------:R-:W-:Y:S02]  /*1740*/  USEL UR6, URZ, 0x1, UP0 ;  /* 0x000000013f067887 */ /* 0x000fe40008000000 */
[----:B------:R-:W-:Y:S02]  /*1750*/  USEL UR5, UR5, URZ, UP0 ;  /* 0x0000003f05057287 */ /* 0x000fe40008000000 */
[----:B------:R-:W-:-:S06]  /*1760*/  ULOP3.LUT UR6, UR40, UR6, URZ, 0x3c, !UPT ;  /* 0x0000000628067292 */ /* 0x000fcc000f8e3c3f */
[----:B------:R-:W-:Y:S01]  /*1770*/  IMAD.U32 R5, RZ, RZ, UR6 ;  /* 0x00000006ff057e24 */ /* 0x000fe2000f8e00ff */
[----:B------:R-:W-:-:S06]  /*1780*/  UMOV UR6, UR41 ;  /* 0x0000002900067c82 */ /* 0x000fcc0008000000 */
.L_x_25:
[----:B01----:R-:W-:Y:S05]  /*1790*/  @!P0 BRA `(.L_x_19) ;  /* 0x0000000000048947 */ /* 0x003fea0003800000 */
[----:B------:R-:W-:Y:S01]  /*17a0*/  BPT.TRAP 0x1 ;  /* 0x000000040000795c */ /* 0x000fe20000300000 */
.L_x_19:
[----:B------:R-:W0:Y:S01]  /*17b0*/  S2UR UR8, SR_CgaCtaId ;  /* 0x00000000000879c3 */ /* 0x000e220000008800 */
[----:B------:R-:W-:Y:S01]  /*17c0*/  UMOV UR7, 0x400 ;  /* 0x0000040000077882 */ /* 0x000fe20000000000 */
[----:B------:R-:W-:Y:S01]  /*17d0*/  SHF.L.U32 R3, R5, 0x1f, RZ ;  /* 0x0000001f05037819 */ /* 0x000fe200000006ff */
[----:B0-----:R-:W-:-:S04]  /*17e0*/  ULEA UR13, UR8, UR7, 0x18 ;  /* 0x00000007080d7291 */ /* 0x001fc8000f8ec03f */
[----:B------:R-:W-:-:S09]  /*17f0*/  ULEA UR7, UR5, UR13, 0x3 ;  /* 0x0000000d05077291 */ /* 0x000fd2000f8e183f */
[----:B------:R0:W1:Y:S01]  /*1800*/  SYNCS.PHASECHK.TRANS64.TRYWAIT P1, [UR7], R3 ;  /* 0x00000003ff0075a7 */ /* 0x0000620008020147 */
[----:B------:R-:W-:Y:S05]  /*1810*/  @!P0 BRA `(.L_x_20) ;  /* 0x0000000000048947 */ /* 0x000fea0003800000 */
[----:B------:R-:W-:Y:S01]  /*1820*/  BPT.TRAP 0x1 ;  /* 0x000000040000795c */ /* 0x000fe20000300000 */
.L_x_20:
[----:B-1----:R-:W-:Y:S05]  /*1830*/  @P1 BRA `(.L_x_21) ;  /* 0x0000000000081947 */ /* 0x002fea0003800000 */
[----:B------:R-:W1:Y:S02]  /*1840*/  SYNCS.PHASECHK.TRANS64.TRYWAIT P1, [UR7], R3 ;  /* 0x00000003ff0075a7 */ /* 0x000e640008020147 */
[----:B-1----:R-:W-:Y:S05]  /*1850*/  @!P1 BRA `(.L_x_22) ;  /* 0x0000006000d49947 */ /* 0x002fea0003800000 */
.L_x_21:
[----:B------:R-:W-:Y:S01]  /*1860*/  ULEA UR7, UR5, UR45, 0xa ;  /* 0x0000002d05077291 */ /* 0x000fe2000f8e503f */
[----:B------:R-:W-:Y:S01]  /*1870*/  WARPGROUP.ARRIVE ;  /* 0x00000000000079c5 */ /* 0x000fe20000000000 */
[----:B------:R-:W-:Y:S01]  /*1880*/  ULEA UR12, UR5, UR4, 0xa ;  /* 0x00000004050c7291 */ /* 0x000fe2000f8e503f */
[----:B------:R-:W-:Y:S01]  /*1890*/  UMOV UR9, 0x40000040 ;  /* 0x4000004000097882 */ /* 0x000fe20000000000 */
[----:B------:R-:W-:-:S03]  /*18a0*/  UMOV UR11, 0x40000040 ;  /* 0x40000040000b7882 */ /* 0x000fc60000000000 */
[----:B------:R-:W-:Y:S02]  /*18b0*/  UMOV UR8, UR7 ;  /* 0x0000000700087c82 */ /* 0x000fe40008000000 */
[----:B------:R-:W-:Y:S02]  /*18c0*/  UMOV UR10, UR12 ;  /* 0x0000000c000a7c82 */ /* 0x000fe40008000000 */
[----:B------:R-:W-:Y:S01]  /*18d0*/  HGMMA.64x128x16.F32.BF16 R24, gdesc[UR8], R24, gsb0 ;  /* 0x01e00000081879f0 */ /* 0x000fe20008001818 */
[----:B------:R-:W-:Y:S02]  /*18e0*/  UIADD3 UR8, UR7, 0x2, URZ ;  /* 0x0000000207087890 */ /* 0x000fe4000fffe03f */
[----:B------:R-:W-:Y:S01]  /*18f0*/  UIADD3 UR10, UR12, 0x2, URZ ;  /* 0x000000020c0a7890 */ /* 0x000fe2000fffe03f */
[----:B------:R-:W-:Y:S01]  /*1900*/  UMOV UR9, 0x40000040 ;  /* 0x4000004000097882 */ /* 0x000fe20000000000 */
[----:B------:R-:W-:Y:S01]  /*1910*/  UMOV UR11, 0x40000040 ;  /* 0x40000040000b7882 */ /* 0x000fe20000000000 */
[----:B------:R-:W-:-:S02]  /*1920*/  WARPGROUP.DEPBAR.LE gsb0, 0x0 ;  /* 0x00008000000079c5 */ /* 0x000fc40000010000 */
        /* <DEDUP_REMOVED lines=18> */
[----:B------:R-:W-:Y:S01]  /*1a50*/  BPT.TRAP 0x1 ;  /* 0x000000040000795c */ /* 0x000fe20000300000 */
.L_x_23:
[----:B------:R-:W-:Y:S01]  /*1a60*/  ULEA UR7, UR6, UR13, 0x3 ;  /* 0x0000000d06077291 */ /* 0x000fe2000f8e183f */
[----:B------:R-:W-:-:S03]  /*1a70*/  ISETP.GT.U32.AND P1, PT, R18, 0x1, PT ;  /* 0x000000011200780c */ /* 0x000fc60003f24070 */
[----:B------:R-:W-:-:S04]  /*1a80*/  UIADD3 UR7, UR7, 0x28, URZ ;  /* 0x0000002807077890 */ /* 0x000fc8000fffe03f */
[----:B------:R-:W-:-:S09]  /*1a90*/  UPRMT UR7, URZ, 0x654, UR7 ;  /* 0x000006543f077896 */ /* 0x000fd20008000007 */
[----:B------:R-:W-:Y:S01]  /*1aa0*/  SYNCS.ARRIVE.TRANS64.RED.A1T0 RZ, [UR7], RZ ;  /* 0x000000ffffff79a7 */ /* 0x000fe20008100407 */
[----:B------:R-:W-:Y:S05]  /*1ab0*/  @P1 BRA `(.L_x_24) ;  /* 0x0000000000041947 */ /* 0x000fea0003800000 */
[----:B------:R-:W-:Y:S01]  /*1ac0*/  BPT.TRAP 0x1 ;  /* 0x000000040000795c */ /* 0x000fe20000300000 */
.L_x_24:
[----:B------:R-:W-:Y:S01]  /*1ad0*/  UIADD3 UR5, UR5, 0x1, URZ ;  /* 0x0000000105057890 */ /* 0x000fe2000fffe03f */
[C---:B------:R-:W-:Y:S01]  /*1ae0*/  ISETP.GT.AND P1, PT, R0.reuse, 0x1, PT ;  /* 0x000000010000780c */ /* 0x040fe20003f24270 */
[----:B------:R-:W-:Y:S01]  /*1af0*/  UIADD3 UR6, UR6, 0x1, URZ ;  /* 0x0000000106067890 */ /* 0x000fe2000fffe03f */
[----:B------:R-:W-:Y:S01]  /*1b00*/  VIADD R0, R0, 0xffffffff ;  /* 0xffffffff00007836 */ /* 0x000fe20000000000 */
[----:B------:R-:W-:Y:S02]  /*1b10*/  UISETP.NE.AND UP0, UPT, UR5, 0x5, UPT ;  /* 0x000000050500788c */ /* 0x000fe4000bf05270 */
[----:B------:R-:W-:Y:S02]  /*1b20*/  UISETP.NE.AND UP1, UPT, UR6, 0x5, UPT ;  /* 0x000000050600788c */ /* 0x000fe4000bf25270 */
[----:B------:R-:W-:Y:S02]  /*1b30*/  USEL UR7, URZ, 0x1, UP0 ;  /* 0x000000013f077887 */ /* 0x000fe40008000000 */
[----:B------:R-:W-:-:S02]  /*1b40*/  USEL UR5, UR5, URZ, UP0 ;  /* 0x0000003f05057287 */ /* 0x000fc40008000000 */
[----:B------:R-:W-:Y:S02]  /*1b50*/  USEL UR6, UR6, URZ, UP1 ;  /* 0x0000003f06067287 */ /* 0x000fe40008800000 */
[----:B------:R-:W-:Y:S01]  /*1b60*/  LOP3.LUT R5, R5, UR7, RZ, 0x3c, !PT ;  /* 0x0000000705057c12 */ /* 0x000fe2000f8e3cff */
[----:B------:R-:W-:Y:S09]  /*1b70*/  @P1 BRA `(.L_x_25) ;  /* 0xfffffffc00041947 */ /* 0x000ff2000383ffff */
.L_x_18:
[----:B01----:R-:W0:Y:S02]  /*1b80*/  LDC R0, c[0x0][0x28c] ;  /* 0x0000a300ff007b82 */ /* 0x003e240000000800 */
[----:B0-----:R-:W-:-:S13]  /*1b90*/  ISETP.GE.AND P1, PT, R0, 0x1, PT ;  /* 0x000000010000780c */ /* 0x001fda0003f26270 */
[----:B------:R-:W-:Y:S05]  /*1ba0*/  @!P1 BRA `(.L_x_26) ;  /* 0x0000000000409947 */ /* 0x000fea0003800000 */
[----:B------:R-:W-:Y:S05]  /*1bb0*/  @!P0 BRA `(.L_x_27) ;  /* 0x0000000000048947 */ /* 0x000fea0003800000 */
[----:B------:R-:W-:Y:S01]  /*1bc0*/  BPT.TRAP 0x1 ;  /* 0x000000040000795c */ /* 0x000fe20000300000 */
.L_x_27:
[----:B------:R-:W0:Y:S01]  /*1bd0*/  S2UR UR7, SR_CgaCtaId ;  /* 0x00000000000779c3 */ /* 0x000e220000008800 */
[----:B------:R-:W-:Y:S01]  /*1be0*/  UIADD3 UR6, UR44, UR41, URZ ;  /* 0x000000292c067290 */ /* 0x000fe2000fffe03f */
[----:B------:R-:W-:-:S03]  /*1bf0*/  ISETP.GT.U32.AND P0, PT, R18, 0x1, PT ;  /* 0x000000011200780c */ /* 0x000fc60003f04070 */
[----:B------:R-:W-:-:S04]  /*1c00*/  UIMAD.WIDE.U32 UR4, UR6, -0x33333333, URZ ;  /* 0xcccccccd060478a5 */ /* 0x000fc8000f8e003f */
[----:B------:R-:W-:-:S03]  /*1c10*/  USHF.R.U32.HI UR4, URZ, 0x2, UR5 ;  /* 0x000000023f047899 */ /* 0x000fc60008011605 */
[----:B------:R-:W-:Y:S01]  /*1c20*/  UMOV UR5, 0x400 ;  /* 0x0000040000057882 */ /* 0x000fe20000000000 */
[----:B------:R-:W-:Y:S02]  /*1c30*/  UIMAD UR6, UR4, -0x5, UR6 ;  /* 0xfffffffb040678a4 */ /* 0x000fe4000f8e0206 */
[----:B0-----:R-:W-:-:S04]  /*1c40*/  ULEA UR5, UR7, UR5, 0x18 ;  /* 0x0000000507057291 */ /* 0x001fc8000f8ec03f */
[----:B------:R-:W-:-:S04]  /*1c50*/  ULEA UR6, UR6, UR5, 0x3 ;  /* 0x0000000506067291 */ /* 0x000fc8000f8e183f */
[----:B------:R-:W-:-:S04]  /*1c60*/  UIADD3 UR6, UR6, 0x28, URZ ;  /* 0x0000002806067890 */ /* 0x000fc8000fffe03f */
[----:B------:R-:W-:-:S09]  /*1c70*/  UPRMT UR6, URZ, 0x654, UR6 ;  /* 0x000006543f067896 */ /* 0x000fd20008000006 */
[----:B------:R-:W-:Y:S01]  /*1c80*/  SYNCS.ARRIVE.TRANS64.RED.A1T0 RZ, [UR6], RZ ;  /* 0x000000ffffff79a7 */ /* 0x000fe20008100406 */
[----:B------:R-:W-:Y:S05]  /*1c90*/  @P0 BRA `(.L_x_26) ;  /* 0x0000000000040947 */ /* 0x000fea0003800000 */
[----:B------:R-:W-:Y:S01]  /*1ca0*/  BPT.TRAP 0x1 ;  /* 0x000000040000795c */ /* 0x000fe20000300000 */
.L_x_26:
[----:B------:R-:W-:Y:S01]  /*1cb0*/  IMAD.SHL.U32 R6, R100, 0x80, RZ ;  /* 0x0000008064067824 */ /* 0x000fe200078e00ff */
[----:B------:R-:W-:Y:S01]  /*1cc0*/  UIADD3 UR41, UR43, UR41, URZ ;  /* 0x000000292b297290 */ /* 0x000fe2000fffe03f */
[----:B------:R-:W-:Y:S01]  /*1cd0*/  SHF.R.S32.HI R11, RZ, 0x1f, R99 ;  /* 0x0000001fff0b7819 */ /* 0x000fe20000011463 */
[----:B------:R-:W-:Y:S01]  /*1ce0*/  UISETP.GE.U32.AND UP1, UPT, UR43, 0x5, UPT ;  /* 0x000000052b00788c */ /* 0x000fe2000bf26070 */
[----:B------:R-:W-:Y:S01]  /*1cf0*/  IMAD.SHL.U32 R10, R101, 0x80, RZ ;  /* 0x00000080650a7824 */ /* 0x000fe200078e00ff */
[----:B------:R-:W-:Y:S01]  /*1d00*/  ULDC UR7, c[0x0][0x288] ;  /* 0x0000a20000077ab9 */ /* 0x000fe20000000800 */
[C---:B------:R-:W-:Y:S01]  /*1d10*/  LOP3.LUT R8, R6.reuse, 0x6, R93, 0xf8, !PT ;  /* 0x0000000606087812 */ /* 0x040fe200078ef85d */
[----:B------:R-:W-:Y:S01]  /*1d20*/  UISETP.GT.U32.AND UP0, UPT, UR41, 0x4, UPT ;  /* 0x000000042900788c */ /* 0x000fe2000bf04070 */
[----:B------:R-:W-:Y:S01]  /*1d30*/  ISETP.GE.AND P0, PT, R6, UR7, PT ;  /* 0x0000000706007c0c */ /* 0x000fe2000bf06270 */
[----:B------:R-:W-:Y:S01]  /*1d40*/  ULDC.64 UR4, c[0x0][0x5d0] ;  /* 0x0001740000047ab9 */ /* 0x000fe20000000a00 */
[--C-:B------:R-:W-:Y:S01]  /*1d50*/  SHF.R.S32.HI R9, RZ, 0x1f, R8.reuse ;  /* 0x0000001fff097819 */ /* 0x100fe20000011408 */
[----:B------:R-:W-:Y:S01]  /*1d60*/  ULDC UR10, c[0x0][0x284] ;  /* 0x0000a100000a7ab9 */ /* 0x000fe20000000800 */
[----:B------:R-:W-:Y:S01]  /*1d70*/  IMAD R0, R11, UR4, RZ ;  /* 0x000000040b007c24 */ /* 0x000fe2000f8e02ff */
[----:B------:R-:W-:Y:S01]  /*1d80*/  UISETP.LT.U32.AND UP0, UPT, UR43, 0x5, UP0 ;  /* 0x000000052b00788c */ /* 0x000fe20008701070 */
[----:B------:R-:W-:Y:S01]  /*1d90*/  ISETP.GE.OR P0, PT, R10, UR10, P0 ;  /* 0x0000000a0a007c0c */ /* 0x000fe20008706670 */
[----:B------:R-:W-:Y:S01]  /*1da0*/  IMAD.WIDE.U32 R4, R99, UR4, R8 ;  /* 0x0000000463047c25 */ /* 0x000fe2000f8e0008 */
[----:B------:R-:W-:Y:S01]  /*1db0*/  ULDC.64 UR8, c[0x0][0x5c8] ;  /* 0x0001720000087ab9 */ /* 0x000fe20000000a00 */
[----:B------:R-:W-:-:S02]  /*1dc0*/  USEL UR6, URZ, 0x1, !UP0 ;  /* 0x000000013f067887 */ /* 0x000fc4000c000000 */
[----:B------:R-:W-:Y:S01]  /*1dd0*/  IMAD R3, R99, UR5, R0 ;  /* 0x0000000563037c24 */ /* 0x000fe2000f8e0200 */
[----:B------:R-:W-:Y:S01]  /*1de0*/  @UP1 UIMAD.WIDE.U32 UR4, UR41, -0x33333333, URZ ;  /* 0xcccccccd290418a5 */ /* 0x000fe2000f8e003f */
[----:B------:R-:W-:Y:S01]  /*1df0*/  IMAD.WIDE R100, R101, 0x80, R22 ;  /* 0x0000008065647825 */ /* 0x000fe200078e0216 */
[----:B------:R-:W-:Y:S02]  /*1e00*/  ULOP3.LUT UR40, UR40, UR6, URZ, 0x3c, !UPT ;  /* 0x0000000628287292 */ /* 0x000fe4000f8e3c3f */
[----:B------:R-:W-:Y:S01]  /*1e10*/  @UP1 USHF.R.U32.HI UR4, URZ, 0x2, UR5 ;  /* 0x000000023f041899 */ /* 0x000fe20008011605 */
[----:B------:R-:W-:Y:S02]  /*1e20*/  IMAD.IADD R5, R5, 0x1, R3 ;  /* 0x0000000105057824 */ /* 0x000fe400078e0203 */
[----:B------:R-:W-:Y:S01]  /*1e30*/  IMAD R3, R101, UR8, RZ ;  /* 0x0000000865037c24 */ /* 0x000fe2000f8e02ff */
[----:B------:R-:W-:Y:S01]  /*1e40*/  @UP1 ULOP3.LUT UR40, UR40, 0x1, UR4, 0x78, !UPT ;  /* 0x0000000128281892 */ /* 0x000fe2000f8e7804 */
[----:B------:R-:W-:-:S04]  /*1e50*/  IMAD.WIDE.U32 R102, R100, UR8, R4 ;  /* 0x0000000864667c25 */ /* 0x000fc8000f8e0004 */
[----:B------:R-:W-:Y:S02]  /*1e60*/  IMAD R7, R100, UR9, R3 ;  /* 0x0000000964077c24 */ /* 0x000fe4000f8e0203 */
[----:B------:R-:W-:Y:S01]  /*1e70*/  IMAD.MOV.U32 R0, RZ, RZ, -0x1 ;  /* 0xffffffffff007424 */ /* 0x000fe200078e00ff */
[----:B------:R-:W-:Y:S06]  /*1e80*/  @P0 BRA `(.L_x_28) ;  /* 0x00000040001c0947 */ /* 0x000fec0003800000 */
[----:B-----5:R-:W-:Y:S01]  /*1e90*/  FSETP.NEU.AND P0, PT, R88, RZ, PT ;  /* 0x000000ff5800720b */ /* 0x020fe20003f0d000 */
[----:B------:R-:W-:Y:S01]  /*1ea0*/  IMAD.IADD R4, R89, 0x1, -R6 ;  /* 0x0000000159047824 */ /* 0x000fe200078e0a06 */
[----:B------:R-:W-:Y:S01]  /*1eb0*/  BSSY B0, `(.L_x_28) ;  /* 0x0000404000007945 */ /* 0x000fe20003800000 */
[----:B------:R-:W-:Y:S02]  /*1ec0*/  IMAD.IADD R3, R97, 0x1, -R10 ;  /* 0x0000000161037824 */ /* 0x000fe400078e0a0a */
[----:B------:R-:W-:Y:S01]  /*1ed0*/  IMAD.IADD R113, R103, 0x1, R7 ;  /* 0x0000000167717824 */ /* 0x000fe200078e0207 */
[----:B------:R-:W-:-:S04]  /*1ee0*/  ISETP.GT.AND P2, PT, R4, RZ, PT ;  /* 0x000000ff0400720c */ /* 0x000fc80003f44270 */
[----:B------:R-:W-:-:S03]  /*1ef0*/  ISETP.GT.AND P1, PT, R3, RZ, P2 ;  /* 0x000000ff0300720c */ /* 0x000fc60001724270 */
[----:B------:R-:W-:Y:S10]  /*1f00*/  @!P0 BRA `(.L_x_29) ;  /* 0x0000002c00288947 */ /* 0x000ff40003800000 */
[----:B------:R-:W0:Y:S01]  /*1f10*/  LDC.64 R106, c[0x0][0x5b8] ;  /* 0x00016e00ff6a7b82 */ /* 0x000e220000000a00 */
[----:B------:R-:W-:-:S07]  /*1f20*/  ULDC.64 UR4, c[0x0][0x5c0] ;  /* 0x0001700000047ab9 */ /* 0x000fce0000000a00 */
[----:B------:R-:W1:Y:S08]  /*1f30*/  LDC.64 R108, c[0x0][0x5b0] ;  /* 0x00016c00ff6c7b82 */ /* 0x000e700000000a00 */
[----:B------:R-:W2:Y:S01]  /*1f40*/  LDC.64 R110, c[0x0][0x5a8] ;  /* 0x00016a00ff6e7b82 */ /* 0x000ea20000000a00 */
[-C--:B0-----:R-:W-:Y:S02]  /*1f50*/  IMAD R6, R11, R106.reuse, RZ ;  /* 0x0000006a0b067224 */ /* 0x081fe400078e02ff */
[----:B------:R-:W-:-:S04]  /*1f60*/  IMAD.WIDE.U32 R104, R99, R106, R8 ;  /* 0x0000006a63687225 */ /* 0x000fc800078e0008 */
[----:B------:R-:W-:Y:S02]  /*1f70*/  IMAD R103, R99, R107, R6 ;  /* 0x0000006b63677224 */ /* 0x000fe400078e0206 */
[-C--:B-1----:R-:W-:Y:S02]  /*1f80*/  IMAD R5, R101, R108.reuse, RZ ;  /* 0x0000006c65057224 */ /* 0x082fe400078e02ff */
[----:B------:R-:W-:Y:S02]  /*1f90*/  IMAD.IADD R13, R105, 0x1, R103 ;  /* 0x00000001690d7824 */ /* 0x000fe400078e0267 */
[----:B------:R-:W-:Y:S02]  /*1fa0*/  IMAD.MOV.U32 R12, RZ, RZ, R104 ;  /* 0x000000ffff0c7224 */ /* 0x000fe400078e0068 */
[C---:B------:R-:W-:Y:S02]  /*1fb0*/  IMAD R107, R100.reuse, R109, R5 ;  /* 0x0000006d646b7224 */ /* 0x040fe400078e0205 */
[----:B------:R-:W-:-:S04]  /*1fc0*/  IMAD.WIDE.U32 R6, R100, R108, R12 ;  /* 0x0000006c64067225 */ /* 0x000fc800078e000c */
[----:B------:R-:W-:Y:S01]  /*1fd0*/  IMAD.IADD R5, R7, 0x1, R107 ;  /* 0x0000000107057824 */ /* 0x000fe200078e026b */
[----:B--2---:R-:W-:-:S04]  /*1fe0*/  LEA R14, P0, R6, R110, 0x1 ;  /* 0x0000006e060e7211 */ /* 0x004fc800078008ff */
[----:B------:R-:W-:-:S05]  /*1ff0*/  LEA.HI.X R15, R6, R111, R5, 0x1, P0 ;  /* 0x0000006f060f7211 */ /* 0x000fca00000f0c05 */
[----:B------:R0:W2:Y:S01]  /*2000*/  @P1 LDG.E.LTC128B.U16 R5, desc[UR38][R14.64] ;  /* 0x000000260e051981 */ /* 0x0000a2000c1e1520 */
[----:B------:R-:W-:Y:S01]  /*2010*/  LEA R10, P0, R102, UR4, 0x1 ;  /* 0x00000004660a7c11 */ /* 0x000fe2000f8008ff */
[----:B------:R-:W-:Y:S01]  /*2020*/  IMAD.WIDE.U32 R6, R100, R108, R8 ;  /* 0x0000006c64067225 */ /* 0x000fe200078e0008 */
[----:B------:R-:W-:Y:S03]  /*2030*/  BSSY B1, `(.L_x_30) ;  /* 0x0000012000017945 */ /* 0x000fe60003800000 */
[----:B------:R-:W-:Y:S02]  /*2040*/  IMAD.IADD R7, R107, 0x1, R7 ;  /* 0x000000016b077824 */ /* 0x000fe400078e0207 */
[----:B------:R-:W-:Y:S01]  /*2050*/  IMAD.WIDE.U32 R20, R99, R106, R6 ;  /* 0x0000006a63147225 */ /* 0x000fe200078e0006 */
[----:B0-----:R-:W-:-:S03]  /*2060*/  SHF.L.U64.HI R15, R108, 0x3, R109 ;  /* 0x000000036c0f7819 */ /* 0x001fc6000001026d */
[----:B------:R-:W-:Y:S01]  /*2070*/  IMAD.IADD R7, R103, 0x1, R21 ;  /* 0x0000000167077824 */ /* 0x000fe200078e0215 */
[----:B------:R-:W-:Y:S01]  /*2080*/  LEA R6, P4, R20, R110, 0x1 ;  /* 0x0000006e14067211 */ /* 0x000fe200078808ff */
[----:B------:R-:W-:-:S03]  /*2090*/  IMAD.SHL.U32 R14, R108, 0x8, RZ ;  /* 0x000000086c0e7824 */ /* 0x000fc600078e00ff */
[----:B------:R-:W-:Y:S01]  /*20a0*/  LEA.HI.X R7, R20, R111, R7, 0x1, P4 ;  /* 0x0000006f14077211 */ /* 0x000fe200020f0c07 */
[----:B--2---:R-:W-:-:S04]  /*20b0*/  IMAD.U32 R11, R5, 0x10000, RZ ;  /* 0x00010000050b7824 */ /* 0x004fc800078e00ff */
[----:B------:R-:W-:-:S04]  /*20c0*/  FMUL R11, R11, R88 ;  /* 0x000000580b0b7220 */ /* 0x000fc80000400000 */
[----:B------:R-:W-:Y:S01]  /*20d0*/  FFMA R24, R24, R19, R11 ;  /* 0x0000001318187223 */ /* 0x000fe2000000000b */
[----:B------:R-:W-:Y:S02]  /*20e0*/  LEA.HI.X R11, R102, UR5, R113, 0x1, P0 ;  /* 0x00000005660b7c11 */ /* 0x000fe400080f0c71 */
[----:B------:R-:W-:Y:S02]  /*20f0*/  ISETP.GT.AND P0, PT, R4, 0x1, PT ;  /* 0x000000010400780c */ /* 0x000fe40003f04270 */
[----:B------:R-:W-:Y:S02]  /*2100*/  F2FP.BF16.F32.PACK_AB R24, RZ, R24 ;  /* 0x00000018ff18723e */ /* 0x000fe400000010ff */
[----:B------:R-:W-:-:S03]  /*2110*/  ISETP.GT.AND P3, PT, R3, RZ, P0 ;  /* 0x000000ff0300720c */ /* 0x000fc60000764270 */
[----:B------:R0:W-:Y:S10]  /*2120*/  @P1 STG.E.U16 desc[UR38][R10.64], R24 ;  /* 0x000000180a001986 */ /* 0x0001f4000c101526 */
[----:B------:R-:W-:Y:S05]  /*2130*/  @!P3 BRA `(.L_x_31) ;  /* 0x000000000004b947 */ /* 0x000fea0003800000 */
[----:B------:R1:W5:Y:S02]  /*2140*/  LDG.E.LTC128B.U16 R5, desc[UR38][R6.64+0x2] ;  /* 0x0000022606057981 */ /* 0x000364000c1e1520 */
.L_x_31:
[----:B------:R-:W-:Y:S05]  /*2150*/  BSYNC B1 ;  /* 0x0000000000017941 */ /* 0x000fea0003800000 */
.L_x_30:
[----:B-----5:R-:W-:Y:S01]  /*2160*/  IMAD.U32 R101, R5, 0x10000, RZ ;  /* 0x0001000005657824 */ /* 0x020fe200078e00ff */
[----:B------:R-:W-:Y:S01]  /*2170*/  ISETP.GT.AND P2, PT, R3, 0x8, P2 ;  /* 0x000000080300780c */ /* 0x000fe20001744270 */
[----:B------:R-:W-:Y:S01]  /*2180*/  IMAD.WIDE.U32 R20, R100, R108, R14 ;  /* 0x0000006c64147225 */ /* 0x000fe200078e000e */
[----:B0-----:R-:W-:-:S03]  /*2190*/  PRMT R24, R5, 0x7610, R24 ;  /* 0x0000761005187816 */ /* 0x001fc60000000018 */
[----:B------:R-:W-:Y:S01]  /*21a0*/  FMUL R12, R101, R88 ;  /* 0x00000058650c7220 */ /* 0x000fe20000400000 */
[----:B------:R-:W-:Y:S01]  /*21b0*/  IMAD.IADD R107, R107, 0x1, R21 ;  /* 0x000000016b6b7824 */ /* 0x000fe200078e0215 */
[----:B------:R-:W-:Y:S02]  /*21c0*/  IADD3 R104, P1, R104, R20, RZ ;  /* 0x0000001468687210 */ /* 0x000fe40007f3e0ff */
[----:B------:R-:W-:-:S03]  /*21d0*/  FFMA R12, R25, R19, R12 ;  /* 0x00000013190c7223 */ /* 0x000fc6000000000c */
[----:B------:R-:W-:Y:S02]  /*21e0*/  IMAD.X R13, R107, 0x1, R13, P1 ;  /* 0x000000016b0d7824 */ /* 0x000fe400008e060d */
[----:B------:R-:W-:Y:S02]  /*21f0*/  F2FP.BF16.F32.PACK_AB R12, RZ, R12 ;  /* 0x0000000cff0c723e */ /* 0x000fe400000010ff */
[----:B------:R-:W-:Y:S02]  /*2200*/  LEA R14, P1, R104, R110, 0x1 ;  /* 0x0000006e680e7211 */ /* 0x000fe400078208ff */
[----:B------:R-:W-:Y:S02]  /*2210*/  PRMT R21, R12, 0x7610, R21 ;  /* 0x000076100c157816 */ /* 0x000fe40000000015 */
[----:B------:R-:W-:-:S03]  /*2220*/  LEA.HI.X R15, R104, R111, R13, 0x1, P1 ;  /* 0x0000006f680f7211 */ /* 0x000fc600008f0c0d */
[----:B------:R0:W-:Y:S04]  /*2230*/  @P3 STG.E.U16 desc[UR38][R10.64+0x2], R21 ;  /* 0x000002150a003986 */ /* 0x0001e8000c101526 */
[----:B------:R-:W2:Y:S01]  /*2240*/  @P2 LDG.E.LTC128B.U16 R24, desc[UR38][R14.64] ;  /* 0x000000260e182981 */ /* 0x000ea2000c1e1520 */
[----:B------:R-:W-:Y:S01]  /*2250*/  IADD3 R20, P1, R8, R20, RZ ;  /* 0x0000001408147210 */ /* 0x000fe20007f3e0ff */
[----:B------:R-:W-:Y:S01]  /*2260*/  BSSY B1, `(.L_x_32) ;  /* 0x0000011000017945 */ /* 0x000fe20003800000 */
[C---:B------:R-:W-:Y:S02]  /*2270*/  SHF.L.U64.HI R13, R92.reuse, 0x1, R91 ;  /* 0x000000015c0d7819 */ /* 0x040fe4000001025b */
[----:B------:R-:W-:Y:S01]  /*2280*/  ISETP.GT.AND P0, PT, R3, 0x8, P0 ;  /* 0x000000080300780c */ /* 0x000fe20000704270 */
[----:B0-----:R-:W-:Y:S01]  /*2290*/  IMAD.X R21, R9, 0x1, R107, P1 ;  /* 0x0000000109157824 */ /* 0x001fe200008e066b */
[----:B------:R-:W-:Y:S01]  /*22a0*/  LEA R12, P1, R92, R10, 0x1 ;  /* 0x0000000a5c0c7211 */ /* 0x000fe200078208ff */
[----:B------:R-:W-:-:S04]  /*22b0*/  IMAD.WIDE.U32 R20, R99, R106, R20 ;  /* 0x0000006a63147225 */ /* 0x000fc800078e0014 */
[----:B------:R-:W-:Y:S01]  /*22c0*/  IMAD.X R13, R13, 0x1, R11, P1 ;  /* 0x000000010d0d7824 */ /* 0x000fe200008e060b */
[----:B------:R-:W-:Y:S01]  /*22d0*/  LEA R8, P3, R20, R110, 0x1 ;  /* 0x0000006e14087211 */ /* 0x000fe200078608ff */
[----:B------:R-:W-:-:S05]  /*22e0*/  IMAD.IADD R9, R103, 0x1, R21 ;  /* 0x0000000167097824 */ /* 0x000fca00078e0215 */
[----:B------:R-:W-:Y:S01]  /*22f0*/  LEA.HI.X R9, R20, R111, R9, 0x1, P3 ;  /* 0x0000006f14097211 */ /* 0x000fe200018f0c09 */
[----:B--2---:R-:W-:-:S04]  /*2300*/  IMAD.U32 R5, R24, 0x10000, RZ ;  /* 0x0001000018057824 */ /* 0x004fc800078e00ff */
[----:B------:R-:W-:-:S04]  /*2310*/  FMUL R5, R5, R88 ;  /* 0x0000005805057220 */ /* 0x000fc80000400000 */
[----:B------:R-:W-:-:S05]  /*2320*/  FFMA R5, R26, R19, R5 ;  /* 0x000000131a057223 */ /* 0x000fca0000000005 */
[----:B------:R-:W-:-:S05]  /*2330*/  F2FP.BF16.F32.PACK_AB R5, RZ, R5 ;  /* 0x00000005ff05723e */ /* 0x000fca00000010ff */
[----:B------:R0:W-:Y:S01]  /*2340*/  @P2 STG.E.U16 desc[UR38][R12.64], R5 ;  /* 0x000000050c002986 */ /* 0x0001e2000c101526 */
[----:B------:R-:W-:Y:S05]  /*2350*/  @!P0 BRA `(.L_x_33) ;  /* 0x0000000000048947 */ /* 0x000fea0003800000 */
[----:B------:R2:W5:Y:S02]  /*2360*/  LDG.E.LTC128B.U16 R24, desc[UR38][R8.64+0x2] ;  /* 0x0000022608187981 */ /* 0x000564000c1e1520 */
.L_x_33:
[----:B------:R-:W-:Y:S05]  /*2370*/  BSYNC B1 ;  /* 0x0000000000017941 */ /* 0x000fea0003800000 */
.L_x_32:
[----:B0----5:R-:W-:Y:S01]  /*2380*/  IMAD.U32 R5, R24, 0x10000, RZ ;  /* 0x0001000018057824 */ /* 0x021fe200078e00ff */
[----:B------:R-:W-:Y:S01]  /*2390*/  ISETP.GT.AND P1, PT, R4, 0x8, PT ;  /* 0x000000080400780c */ /* 0x000fe20003f24270 */
[----:B------:R-:W-:Y:S02]  /*23a0*/  BSSY B1, `(.L_x_34) ;  /* 0x0000008000017945 */ /* 0x000fe40003800000 */
[----:B------:R-:W-:Y:S01]  /*23b0*/  FMUL R14, R5, R88 ;  /* 0x00000058050e7220 */ /* 0x000fe20000400000 */
[----:B------:R-:W-:-:S03]  /*23c0*/  ISETP.GT.AND P2, PT, R3, RZ, P1 ;  /* 0x000000ff0300720c */ /* 0x000fc60000f44270 */
[----:B------:R-:W-:-:S05]  /*23d0*/  FFMA R14, R27, R19, R14 ;  /* 0x000000131b0e7223 */ /* 0x000fca000000000e */
[----:B------:R-:W-:-:S05]  /*23e0*/  F2FP.BF16.F32.PACK_AB R14, RZ, R14 ;  /* 0x0000000eff0e723e */ /* 0x000fca00000010ff */
[----:B------:R0:W-:Y:S01]  /*23f0*/  @P0 STG.E.U16 desc[UR38][R12.64+0x2], R14 ;  /* 0x0000020e0c000986 */ /* 0x0001e2000c101526 */
[----:B------:R-:W-:Y:S05]  /*2400*/  @!P2 BRA `(.L_x_35) ;  /* 0x000000000004a947 */ /* 0x000fea0003800000 */
[----:B------:R3:W5:Y:S02]  /*2410*/  LDG.E.LTC128B.U16 R24, desc[UR38][R6.64+0x10] ;  /* 0x0000102606187981 */ /* 0x000764000c1e1520 */
.L_x_35:
[----:B------:R-:W-:Y:S05]  /*2420*/  BSYNC B1 ;  /* 0x0000000000017941 */ /* 0x000fea0003800000 */
.L_x_34:
[----:B-----5:R-:W-:Y:S01]  /*2430*/  IMAD.U32 R5, R24, 0x10000, RZ ;  /* 0x0001000018057824 */ /* 0x020fe200078e00ff */
        /* <DEDUP_REMOVED lines=9> */
.L_x_37:
[----:B------:R-:W-:Y:S05]  /*24d0*/  BSYNC B1 ;  /* 0x0000000000017941 */ /* 0x000fea0003800000 */
.L_x_36:
[----:B----45:R-:W-:Y:S01]  /*24e0*/  IMAD.U32 R5, R24, 0x10000, RZ ;  /* 0x0001000018057824 */ /* 0x030fe200078e00ff */
[----:B------:R-:W-:Y:S01]  /*24f0*/  ISETP.GT.AND P1, PT, R3, 0x8, P1 ;  /* 0x000000080300780c */ /* 0x000fe20000f24270 */
[----:B------:R-:W-:Y:S02]  /*2500*/  BSSY B1, `(.L_x_38) ;  /* 0x0000007000017945 */ /* 0x000fe40003800000 */
[----:B0-----:R-:W-:-:S04]  /*2510*/  FMUL R14, R5, R88 ;  /* 0x00000058050e7220 */ /* 0x001fc80000400000 */
[----:B------:R-:W-:-:S05]  /*2520*/  FFMA R14, R29, R19, R14 ;  /* 0x000000131d0e7223 */ /* 0x000fca000000000e */
[----:B------:R-:W-:-:S05]  /*2530*/  F2FP.BF16.F32.PACK_AB R14, RZ, R14 ;  /* 0x0000000eff0e723e */ /* 0x000fca00000010ff */
[----:B------:R0:W-:Y:S01]  /*2540*/  @P3 STG.E.U16 desc[UR38][R10.64+0x12], R14 ;  /* 0x0000120e0a003986 */ /* 0x0001e2000c101526 */
[----:B------:R-:W-:Y:S05]  /*2550*/  @!P1 BRA `(.L_x_39) ;  /* 0x0000000000049947 */ /* 0x000fea0003800000 */
[----:B------:R4:W5:Y:S02]  /*2560*/  LDG.E.LTC128B.U16 R24, desc[UR38][R8.64+0x10] ;  /* 0x0000102608187981 */ /* 0x000964000c1e1520 */
.L_x_39:
[----:B------:R-:W-:Y:S05]  /*2570*/  BSYNC B1 ;  /* 0x0000000000017941 */ /* 0x000fea0003800000 */
.L_x_38:
[----:B-----5:R-:W-:Y:S01]  /*2580*/  IMAD.U32 R5, R24, 0x10000, RZ ;  /* 0x0001000018057824 */ /* 0x020fe200078e00ff */
[----:B------:R-:W-:Y:S01]  /*2590*/  ISETP.GT.AND P0, PT, R3, 0x8, P0 ;  /* 0x000000080300780c */ /* 0x000fe20000704270 */
[----:B------:R-:W-:Y:S02]  /*25a0*/  BSSY B1, `(.L_x_40) ;  /* 0x0000007000017945 */ /* 0x000fe40003800000 */
[----:B------:R-:W-:-:S04]  /*25b0*/  FMUL R5, R5, R88 ;  /* 0x0000005805057220 */ /* 0x000fc80000400000 */
[----:B------:R-:W-:-:S05]  /*25c0*/  FFMA R5, R30, R19, R5 ;  /* 0x000000131e057223 */ /* 0x000fca0000000005 */
[----:B------:R-:W-:-:S05]  /*25d0*/  F2FP.BF16.F32.PACK_AB R5, RZ, R5 ;  /* 0x00000005ff05723e */ /* 0x000fca00000010ff */
[----:B------:R0:W-:Y:S01]  /*25e0*/  @P1 STG.E.U16 desc[UR38][R12.64+0x10], R5 ;  /* 0x000010050c001986 */ /* 0x0001e2000c101526 */
[----:B------:R-:W-:Y:S05]  /*25f0*/  @!P0 BRA `(.L_x_41) ;  /* 0x0000000000048947 */ /* 0x000fea0003800000 */
[----:B------:R0:W5:Y:S02]  /*2600*/  LDG.E.LTC128B.U16 R24, desc[UR38][R8.64+0x12] ;  /* 0x0000122608187981 */ /* 0x000164000c1e1520 */
.L_x_41:
[----:B------:R-:W-:Y:S05]  /*2610*/  BSYNC B1 ;  /* 0x0000000000017941 */ /* 0x000fea0003800000 */
.L_x_40:
        /* <DEDUP_REMOVED lines=10> */
.L_x_43:
[----:B------:R-:W-:Y:S05]  /*26c0*/  BSYNC B1 ;  /* 0x0000000000017941 */ /* 0x000fea0003800000 */
.L_x_42:
        /* <DEDUP_REMOVED lines=10> */
.L_x_45:
[----:B------:R-:W-:Y:S05]  /*2770*/  BSYNC B1 ;  /* 0x0000000000017941 */ /* 0x000fea0003800000 */
.L_x_44:
[----:B0----5:R-:W-:Y:S01]  /*2780*/  IMAD.U32 R5, R24, 0x10000, RZ ;  /* 0x0001000018057824 */ /* 0x021fe200078e00ff */
        /* <DEDUP_REMOVED lines=8> */
.L_x_47:
[----:B------:R-:W-:Y:S05]  /*2810*/  BSYNC B1 ;  /* 0x0000000000017941 */ /* 0x000fea0003800000 */
.L_x_46:
        /* <DEDUP_REMOVED lines=9> */
.L_x_49:
[----:B------:R-:W-:Y:S05]  /*28b0*/  BSYNC B1 ;  /* 0x0000000000017941 */ /* 0x000fea0003800000 */
.L_x_48:
        /* <DEDUP_REMOVED lines=10> */
.L_x_51:
[----:B------:R-:W-:Y:S05]  /*2960*/  BSYNC B1 ;  /* 0x0000000000017941 */ /* 0x000fea0003800000 */
.L_x_50:
        /* <DEDUP_REMOVED lines=10> */
.L_x_53:
[----:B------:R-:W-:Y:S05]  /*2a10*/  BSYNC B1 ;  /* 0x0000000000017941 */ /* 0x000fea0003800000 */
.L_x_52:
        /* <DEDUP_REMOVED lines=9> */
.L_x_55:
[----:B------:R-:W-:Y:S05]  /*2ab0*/  BSYNC B1 ;  /* 0x0000000000017941 */ /* 0x000fea0003800000 */
.L_x_54:
        /* <DEDUP_REMOVED lines=9> */
.L_x_57:
[----:B------:R-:W-:Y:S05]  /*2b50*/  BSYNC B1 ;  /* 0x0000000000017941 */ /* 0x000fea0003800000 */
.L_x_56:
        /* <DEDUP_REMOVED lines=10> */
.L_x_59:
[----:B------:R-:W-:Y:S05]  /*2c00*/  BSYNC B1 ;  /* 0x0000000000017941 */ /* 0x000fea0003800000 */
.L_x_58:
        /* <DEDUP_REMOVED lines=10> */
.L_x_61:
[----:B------:R-:W-:Y:S05]  /*2cb0*/  BSYNC B1 ;  /* 0x0000000000017941 */ /* 0x000fea0003800000 */
.L_x_60:
        /* <DEDUP_REMOVED lines=9> */
.L_x_63:
[----:B------:R-:W-:Y:S05]  /*2d50*/  BSYNC B1 ;  /* 0x0000000000017941 */ /* 0x000fea0003800000 */
.L_x_62:
        /* <DEDUP_REMOVED lines=9> */
.L_x_65:
[----:B------:R-:W-:Y:S05]  /*2df0*/  BSYNC B1 ;  /* 0x0000000000017941 */ /* 0x000fea0003800000 */
.L_x_64:
        /* <DEDUP_REMOVED lines=10> */
.L_x_67:
[----:B------:R-:W-:Y:S05]  /*2ea0*/  BSYNC B1 ;  /* 0x0000000000017941 */ /* 0x000fea0003800000 */
.L_x_66:
        /* <DEDUP_REMOVED lines=10> */
.L_x_69:
[----:B------:R-:W-:Y:S05]  /*2f50*/  BSYNC B1 ;  /* 0x0000000000017941 */ /* 0x000fea0003800000 */
.L_x_68:
        /* <DEDUP_REMOVED lines=9> */
.L_x_71:
[----:B------:R-:W-:Y:S05]  /*2ff0*/  BSYNC B1 ;  /* 0x0000000000017941 */ /* 0x000fea0003800000 */
.L_x_70:
        /* <DEDUP_REMOVED lines=9> */
.L_x_73:
[----:B------:R-:W-:Y:S05]  /*3090*/  BSYNC B1 ;  /* 0x0000000000017941 */ /* 0x000fea0003800000 */
.L_x_72:
        /* <DEDUP_REMOVED lines=10> */
.L_x_75:
[----:B------:R-:W-:Y:S05]  /*3140*/  BSYNC B1 ;  /* 0x0000000000017941 */ /* 0x000fea0003800000 */
.L_x_74:
        /* <DEDUP_REMOVED lines=10> */
.L_x_77:
[----:B------:R-:W-:Y:S05]  /*31f0*/  BSYNC B1 ;  /* 0x0000000000017941 */ /* 0x000fea0003800000 */
.L_x_76:
        /* <DEDUP_REMOVED lines=9> */
.L_x_79:
[----:B------:R-:W-:Y:S05]  /*3290*/  BSYNC B1 ;  /* 0x0000000000017941 */ /* 0x000fea0003800000 */
.L_x_78:
        /* <DEDUP_REMOVED lines=9> */
.L_x_81:
[----:B------:R-:W-:Y:S05]  /*3330*/  BSYNC B1 ;  /* 0x0000000000017941 */ /* 0x000fea0003800000 */
.L_x_80:
        /* <DEDUP_REMOVED lines=10> */
.L_x_83:
[----:B------:R-:W-:Y:S05]  /*33e0*/  BSYNC B1 ;  /* 0x0000000000017941 */ /* 0x000fea0003800000 */
.L_x_82:
        /* <DEDUP_REMOVED lines=10> */
.L_x_85:
[----:B------:R-:W-:Y:S05]  /*3490*/  BSYNC B1 ;  /* 0x0000000000017941 */ /* 0x000fea0003800000 */
.L_x_84:
        /* <DEDUP_REMOVED lines=9> */
.L_x_87:
[----:B------:R-:W-:Y:S05]  /*3530*/  BSYNC B1 ;  /* 0x0000000000017941 */ /* 0x000fea0003800000 */
.L_x_86:
        /* <DEDUP_REMOVED lines=9> */
.L_x_89:
[----:B------:R-:W-:Y:S05]  /*35d0*/  BSYNC B1 ;  /* 0x0000000000017941 */ /* 0x000fea0003800000 */
.L_x_88:
        /* <DEDUP_REMOVED lines=10> */
.L_x_91:
[----:B------:R-:W-:Y:S05]  /*3680*/  BSYNC B1 ;  /* 0x0000000000017941 */ /* 0x000fea0003800000 */
.L_x_90:
        /* <DEDUP_REMOVED lines=10> */
.L_x_93:
[----:B------:R-:W-:Y:S05]  /*3730*/  BSYNC B1 ;  /* 0x0000000000017941 */ /* 0x000fea0003800000 */
.L_x_92:
        /* <DEDUP_REMOVED lines=9> */
.L_x_95:
[----:B------:R-:W-:Y:S05]  /*37d0*/  BSYNC B1 ;  /* 0x0000000000017941 */ /* 0x000fea0003800000 */
.L_x_94:
        /* <DEDUP_REMOVED lines=9> */
.L_x_97:
[----:B------:R-:W-:Y:S05]  /*3870*/  BSYNC B1 ;  /* 0x0000000000017941 */ /* 0x000fea0003800000 */
.L_x_96:
        /* <DEDUP_REMOVED lines=10> */
.L_x_99:
[----:B------:R-:W-:Y:S05]  /*3920*/  BSYNC B1 ;  /* 0x0000000000017941 */ /* 0x000fea0003800000 */
.L_x_98:
        /* <DEDUP_REMOVED lines=10> */
.L_x_101:
[----:B------:R-:W-:Y:S05]  /*39d0*/  BSYNC B1 ;  /* 0x0000000000017941 */ /* 0x000fea0003800000 */
.L_x_100:
        /* <DEDUP_REMOVED lines=9> */
.L_x_103:
[----:B------:R-:W-:Y:S05]  /*3a70*/  BSYNC B1 ;  /* 0x0000000000017941 */ /* 0x000fea0003800000 */
.L_x_102:
        /* <DEDUP_REMOVED lines=9> */
.L_x_105:
[----:B------:R-:W-:Y:S05]  /*3b10*/  BSYNC B1 ;  /* 0x0000000000017941 */ /* 0x000fea0003800000 */
.L_x_104:
        /* <DEDUP_REMOVED lines=10> */
.L_x_107:
[----:B------:R-:W-:Y:S05]  /*3bc0*/  BSYNC B1 ;  /* 0x0000000000017941 */ /* 0x000fea0003800000 */
.L_x_106:
        /* <DEDUP_REMOVED lines=10> */
.L_x_109:
[----:B------:R-:W-:Y:S05]  /*3c70*/  BSYNC B1 ;  /* 0x0000000000017941 */ /* 0x000fea0003800000 */
.L_x_108:
        /* <DEDUP_REMOVED lines=9> */
.L_x_111:
[----:B------:R-:W-:Y:S05]  /*3d10*/  BSYNC B1 ;  /* 0x0000000000017941 */ /* 0x000fea0003800000 */
.L_x_110:
        /* <DEDUP_REMOVED lines=9> */
.L_x_113:
[----:B------:R-:W-:Y:S05]  /*3db0*/  BSYNC B1 ;  /* 0x0000000000017941 */ /* 0x000fea0003800000 */
.L_x_112:
        /* <DEDUP_REMOVED lines=10> */
.L_x_115:
[----:B------:R-:W-:Y:S05]  /*3e60*/  BSYNC B1 ;  /* 0x0000000000017941 */ /* 0x000fea0003800000 */
.L_x_114:
        /* <DEDUP_REMOVED lines=10> */
.L_x_117:
[----:B------:R-:W-:Y:S05]  /*3f10*/  BSYNC B1 ;  /* 0x0000000000017941 */ /* 0x000fea0003800000 */
.L_x_116:
        /* <DEDUP_REMOVED lines=9> */
.L_x_119:
[----:B------:R-:W-:Y:S05]  /*3fb0*/  BSYNC B1 ;  /* 0x0000000000017941 */ /* 0x000fea0003800000 */
.L_x_118:
        /* <DEDUP_REMOVED lines=9> */
.L_x_121:
[----:B------:R-:W-:Y:S05]  /*4050*/  BSYNC B1 ;  /* 0x0000000000017941 */ /* 0x000fea0003800000 */
.L_x_120:
        /* <DEDUP_REMOVED lines=10> */
.L_x_123:
[----:B------:R-:W-:Y:S05]  /*4100*/  BSYNC B1 ;  /* 0x0000000000017941 */ /* 0x000fea0003800000 */
.L_x_122:
        /* <DEDUP_REMOVED lines=10> */
.L_x_125:
[----:B------:R-:W-:Y:S05]  /*41b0*/  BSYNC B1 ;  /* 0x0000000000017941 */ /* 0x000fea0003800000 */
.L_x_124:
        /* <DEDUP_REMOVED lines=9> */
.L_x_127:
[----:B------:R-:W-:Y:S05]  /*4250*/  BSYNC B1 ;  /* 0x0000000000017941 */ /* 0x000fea0003800000 */
.L_x_126:
        /* <DEDUP_REMOVED lines=9> */
.L_x_129:
[----:B------:R-:W-:Y:S05]  /*42f0*/  BSYNC B1 ;  /* 0x0000000000017941 */ /* 0x000fea0003800000 */
.L_x_128:
        /* <DEDUP_REMOVED lines=10> */
.L_x_131:
[----:B------:R-:W-:Y:S05]  /*43a0*/  BSYNC B1 ;  /* 0x0000000000017941 */ /* 0x000fea0003800000 */
.L_x_130:
        /* <DEDUP_REMOVED lines=10> */
.L_x_133:
[----:B------:R-:W-:Y:S05]  /*4450*/  BSYNC B1 ;  /* 0x0000000000017941 */ /* 0x000fea0003800000 */
.L_x_132:
        /* <DEDUP_REMOVED lines=9> */
.L_x_135:
[----:B------:R-:W-:Y:S05]  /*44f0*/  BSYNC B1 ;  /* 0x0000000000017941 */ /* 0x000fea0003800000 */
.L_x_134:
        /* <DEDUP_REMOVED lines=9> */
.L_x_137:
[----:B------:R-:W-:Y:S05]  /*4590*/  BSYNC B1 ;  /* 0x0000000000017941 */ /* 0x000fea0003800000 */
.L_x_136:
        /* <DEDUP_REMOVED lines=10> */
.L_x_139:
[----:B------:R-:W-:Y:S05]  /*4640*/  BSYNC B1 ;  /* 0x0000000000017941 */ /* 0x000fea0003800000 */
.L_x_138:
        /* <DEDUP_REMOVED lines=10> */
.L_x_141:
[----:B------:R-:W-:Y:S05]  /*46f0*/  BSYNC B1 ;  /* 0x0000000000017941 */ /* 0x000fea0003800000 */
.L_x_140:
        /* <DEDUP_REMOVED lines=9> */
.L_x_143:
[----:B------:R-:W-:Y:S05]  /*4790*/  BSYNC B1 ;  /* 0x0000000000017941 */ /* 0x000fea0003800000 */
.L_x_142:
        /* <DEDUP_REMOVED lines=9> */
.L_x_145:
[----:B------:R-:W-:Y:S05]  /*4830*/  BSYNC B1 ;  /* 0x0000000000017941 */ /* 0x000fea0003800000 */
.L_x_144:
        /* <DEDUP_REMOVED lines=10> */
.L_x_147:
[----:B------:R-:W-:Y:S05]  /*48e0*/  BSYNC B1 ;  /* 0x0000000000017941 */ /* 0x000fea0003800000 */
.L_x_146:
[----:B-----5:R-:W-:Y:S01]  /*48f0*/  IMAD.U32 R5, R24, 0x10000, RZ ;  /* 0x0001000018057824 */ /* 0x020fe200078e00ff */
[----:B------:R-:W-:Y:S01]  /*4900*/  ISETP.GT.AND P0, PT, R4, 0x79, PT ;  /* 0x000000790400780c */ /* 0x000fe20003f04270 */
[----:B------:R-:W-:Y:S01]  /*4910*/  @P2 IMAD.MOV.U32 R4, RZ, RZ, R10 ;  /* 0x000000ffff042224 */ /* 0x000fe200078e000a */
[----:B------:R-:W-:Y:S01]  /*4920*/  BSSY B1, `(.L_x_148) ;  /* 0x000000a000017945 */ /* 0x000fe20003800000 */
[----:B------:R-:W-:Y:S01]  /*4930*/  FMUL R5, R5, R88 ;  /* 0x0000005805057220 */ /* 0x000fe20000400000 */
[----:B------:R-:W-:-:S03]  /*4940*/  ISETP.GT.AND P3, PT, R3, RZ, P0 ;  /* 0x000000ff0300720c */ /* 0x000fc60000764270 */
[----:B------:R-:W-:-:S05]  /*4950*/  FFMA R5, R84, R19, R5 ;  /* 0x0000001354057223 */ /* 0x000fca0000000005 */
[----:B------:R-:W-:-:S04]  /*4960*/  F2FP.BF16.F32.PACK_AB R5, RZ, R5 ;  /* 0x00000005ff05723e */ /* 0x000fc800000010ff */
[----:B0-----:R-:W-:Y:S01]  /*4970*/  PRMT R14, R5, 0x7610, R14 ;  /* 0x00007610050e7816 */ /* 0x001fe2000000000e */
[----:B------:R-:W-:-:S05]  /*4980*/  @P2 IMAD.MOV.U32 R5, RZ, RZ, R11 ;  /* 0x000000ffff052224 */ /* 0x000fca00078e000b */
[----:B------:R0:W-:Y:S01]  /*4990*/  @P2 STG.E.U16 desc[UR38][R4.64+0xf0], R14 ;  /* 0x0000f00e04002986 */ /* 0x0001e2000c101526 */
[----:B------:R-:W-:Y:S05]  /*49a0*/  @!P3 BRA `(.L_x_149) ;  /* 0x000000000004b947 */ /* 0x000fea0003800000 */
[----:B------:R0:W5:Y:S02]  /*49b0*/  LDG.E.LTC128B.U16 R24, desc[UR38][R6.64+0xf2] ;  /* 0x0000f22606187981 */ /* 0x000164000c1e1520 */
.L_x_149:
[----:B------:R-:W-:Y:S05]  /*49c0*/  BSYNC B1 ;  /* 0x0000000000017941 */ /* 0x000fea0003800000 */
.L_x_148:
        /* <DEDUP_REMOVED lines=9> */
.L_x_151:
[----:B------:R-:W-:Y:S05]  /*4a60*/  BSYNC B1 ;  /* 0x0000000000017941 */ /* 0x000fea0003800000 */
.L_x_150:
[----:B-----5:R-:W-:Y:S01]  /*4a70*/  IMAD.U32 R5, R24, 0x10000, RZ ;  /* 0x0001000018057824 */ /* 0x020fe200078e00ff */
[----:B------:R-:W-:Y:S01]  /*4a80*/  ISETP.GT.AND P0, PT, R3, 0x8, P0 ;  /* 0x000000080300780c */ /* 0x000fe20000704270 */
[----:B0-----:R-:W-:Y:S01]  /*4a90*/  @P1 IMAD.MOV.U32 R4, RZ, RZ, R12 ;  /* 0x000000ffff041224 */ /* 0x001fe200078e000c */
[----:B------:R-:W-:Y:S01]  /*4aa0*/  BSSY B1, `(.L_x_152) ;  /* 0x0000009000017945 */ /* 0x000fe20003800000 */
[----:B------:R-:W-:-:S04]  /*4ab0*/  FMUL R5, R5, R88 ;  /* 0x0000005805057220 */ /* 0x000fc80000400000 */
[----:B------:R-:W-:-:S05]  /*4ac0*/  FFMA R5, R86, R19, R5 ;  /* 0x0000001356057223 */ /* 0x000fca0000000005 */
[----:B------:R-:W-:-:S04]  /*4ad0*/  F2FP.BF16.F32.PACK_AB R5, RZ, R5 ;  /* 0x00000005ff05723e */ /* 0x000fc800000010ff */
[----:B-1-3--:R-:W-:Y:S01]  /*4ae0*/  PRMT R6, R5, 0x7610, R6 ;  /* 0x0000761005067816 */ /* 0x00afe20000000006 */
[----:B------:R-:W-:-:S05]  /*4af0*/  @P1 IMAD.MOV.U32 R5, RZ, RZ, R13 ;  /* 0x000000ffff051224 */ /* 0x000fca00078e000d */
[----:B------:R0:W-:Y:S01]  /*4b00*/  @P1 STG.E.U16 desc[UR38][R4.64+0xf0], R6 ;  /* 0x0000f00604001986 */ /* 0x0001e2000c101526 */
[----:B------:R-:W-:Y:S05]  /*4b10*/  @!P0 BRA `(.L_x_153) ;  /* 0x0000000000048947 */ /* 0x000fea0003800000 */
[----:B------:R1:W5:Y:S02]  /*4b20*/  LDG.E.LTC128B.U16 R24, desc[UR38][R8.64+0xf2] ;  /* 0x0000f22608187981 */ /* 0x000364000c1e1520 */
.L_x_153:
[----:B------:R-:W-:Y:S05]  /*4b30*/  BSYNC B1 ;  /* 0x0000000000017941 */ /* 0x000fea0003800000 */
.L_x_152:
[----:B------:R-:W-:Y:S05]  /*4b40*/  @!P0 BRA `(.L_x_154) ;  /* 0x0000001000e88947 */ /* 0x000fea0003800000 */
[----:B-----5:R-:W-:-:S04]  /*4b50*/  IMAD.U32 R3, R24, 0x10000, RZ ;  /* 0x0001000018037824 */ /* 0x020fc800078e00ff */
[----:B0-----:R-:W-:-:S04]  /*4b60*/  FMUL R4, R3, R88 ;  /* 0x0000005803047220 */ /* 0x001fc80000400000 */
[----:B------:R-:W-:-:S05]  /*4b70*/  FFMA R4, R87, R19, R4 ;  /* 0x0000001357047223 */ /* 0x000fca0000000004 */
[----:B------:R-:W-:-:S05]  /*4b80*/  F2FP.BF16.F32.PACK_AB R4, RZ, R4 ;  /* 0x00000004ff04723e */ /* 0x000fca00000010ff */
[----:B------:R3:W-:Y:S01]  /*4b90*/  STG.E.U16 desc[UR38][R12.64+0xf2], R4 ;  /* 0x0000f2040c007986 */ /* 0x0007e2000c101526 */
[----:B------:R-:W-:Y:S05]  /*4ba0*/  BRA `(.L_x_154) ;  /* 0x0000001000d07947 */ /* 0x000fea0003800000 */
.L_x_29:
[----:B------:R-:W-:Y:S01]  /*4bb0*/  ISETP.GT.AND P3, PT, R4, 0x1, PT ;  /* 0x000000010400780c */ /* 0x000fe20003f64270 */
[----:B------:R-:W-:Y:S01]  /*4bc0*/  ULDC.64 UR4, c[0x0][0x5c0] ;  /* 0x0001700000047ab9 */ /* 0x000fe20000000a00 */
[-C--:B------:R-:W-:Y:S01]  /*4bd0*/  FMUL R24, R24, R19.reuse ;  /* 0x0000001318187220 */ /* 0x080fe20000400000 */
[----:B------:R-:W-:Y:S01]  /*4be0*/  LEA R6, P4, R102, UR4, 0x1 ;  /* 0x0000000466067c11 */ /* 0x000fe2000f8808ff */
[-C--:B------:R-:W-:Y:S01]  /*4bf0*/  FMUL R25, R25, R19.reuse ;  /* 0x0000001319197220 */ /* 0x080fe20000400000 */
[----:B------:R-:W-:Y:S01]  /*4c00*/  ISETP.GT.AND P0, PT, R3, RZ, P3 ;  /* 0x000000ff0300720c */ /* 0x000fe20001f04270 */
[-C--:B------:R-:W-:Y:S01]  /*4c10*/  FMUL R26, R26, R19.reuse ;  /* 0x000000131a1a7220 */ /* 0x080fe20000400000 */
[----:B------:R-:W-:Y:S01]  /*4c20*/  F2FP.BF16.F32.PACK_AB R24, RZ, R24 ;  /* 0x00000018ff18723e */ /* 0x000fe200000010ff */
[-C--:B------:R-:W-:Y:S01]  /*4c30*/  FMUL R27, R27, R19.reuse ;  /* 0x000000131b1b7220 */ /* 0x080fe20000400000 */
[----:B------:R-:W-:Y:S01]  /*4c40*/  LEA.HI.X R7, R102, UR5, R113, 0x1, P4 ;  /* 0x0000000566077c11 */ /* 0x000fe2000a0f0c71 */
[----:B------:R-:W-:Y:S01]  /*4c50*/  FMUL R28, R28, R19 ;  /* 0x000000131c1c7220 */ /* 0x000fe20000400000 */
[----:B------:R-:W-:Y:S01]  /*4c60*/  F2FP.BF16.F32.PACK_AB R25, RZ, R25 ;  /* 0x00000019ff19723e */ /* 0x000fe200000010ff */
[-C--:B------:R-:W-:Y:S01]  /*4c70*/  FMUL R29, R29, R19.reuse ;  /* 0x000000131d1d7220 */ /* 0x080fe20000400000 */
[----:B------:R-:W-:Y:S01]  /*4c80*/  ISETP.GT.AND P2, PT, R3, 0x8, P2 ;  /* 0x000000080300780c */ /* 0x000fe20001744270 */
[----:B------:R-:W-:Y:S01]  /*4c90*/  @P1 STG.E.U16 desc[UR38][R6.64], R24 ;  /* 0x0000001806001986 */ /* 0x000fe2000c101526 */
[----:B------:R-:W-:Y:S01]  /*4ca0*/  ISETP.GT.AND P1, PT, R4, 0x8, PT ;  /* 0x000000080400780c */ /* 0x000fe20003f24270 */
[-C--:B------:R-:W-:Y:S01]  /*4cb0*/  FMUL R30, R30, R19.reuse ;  /* 0x000000131e1e7220 */ /* 0x080fe20000400000 */
[C---:B------:R-:W-:Y:S01]  /*4cc0*/  SHF.L.U64.HI R5, R92.reuse, 0x1, R91 ;  /* 0x000000015c057819 */ /* 0x040fe2000001025b */
[----:B------:R-:W-:Y:S01]  /*4cd0*/  @P0 STG.E.U16 desc[UR38][R6.64+0x2], R25 ;  /* 0x0000021906000986 */ /* 0x000fe2000c101526 */
[----:B------:R-:W-:Y:S01]  /*4ce0*/  LEA R8, P5, R92, R6, 0x1 ;  /* 0x000000065c087211 */ /* 0x000fe200078a08ff */
[-C--:B------:R-:W-:Y:S01]  /*4cf0*/  FMUL R31, R31, R19.reuse ;  /* 0x000000131f1f7220 */ /* 0x080fe20000400000 */
[----:B------:R-:W-:Y:S01]  /*4d00*/  ISETP.GT.AND P3, PT, R3, 0x8, P3 ;  /* 0x000000080300780c */ /* 0x000fe20001f64270 */
[-C--:B------:R-:W-:Y:S01]  /*4d10*/  FMUL R32, R32, R19.reuse ;  /* 0x0000001320207220 */ /* 0x080fe20000400000 */
[----:B------:R-:W-:Y:S01]  /*4d20*/  ISETP.GT.AND P0, PT, R4, 0x9, PT ;  /* 0x000000090400780c */ /* 0x000fe20003f04270 */
[----:B------:R-:W-:Y:S01]  /*4d30*/  IMAD.X R9, R5, 0x1, R7, P5 ;  /* 0x0000000105097824 */ /* 0x000fe200028e0607 */
[----:B------:R-:W-:Y:S01]  /*4d40*/  ISETP.GT.AND P4, PT, R3, RZ, P1 ;  /* 0x000000ff0300720c */ /* 0x000fe20000f84270 */
[-C--:B------:R-:W-:Y:S01]  /*4d50*/  FMUL R33, R33, R19.reuse ;  /* 0x0000001321217220 */ /* 0x080fe20000400000 */
[----:B------:R-:W-:Y:S01]  /*4d60*/  F2FP.BF16.F32.PACK_AB R26, RZ, R26 ;  /* 0x0000001aff1a723e */ /* 0x000fe200000010ff */
[-C--:B------:R-:W-:Y:S01]  /*4d70*/  FMUL R34, R34, R19.reuse ;  /* 0x0000001322227220 */ /* 0x080fe20000400000 */
[----:B------:R-:W-:Y:S01]  /*4d80*/  ISETP.GT.AND P5, PT, R3, RZ, P0 ;  /* 0x000000ff0300720c */ /* 0x000fe200007a4270 */
[----:B------:R-:W-:Y:S01]  /*4d90*/  FMUL R35, R35, R19 ;  /* 0x0000001323237220 */ /* 0x000fe20000400000 */
[----:B------:R-:W-:Y:S01]  /*4da0*/  F2FP.BF16.F32.PACK_AB R27, RZ, R27 ;  /* 0x0000001bff1b723e */ /* 0x000fe200000010ff */
[----:B------:R-:W-:Y:S01]  /*4db0*/  @P2 STG.E.U16 desc[UR38][R8.64], R26 ;  /* 0x0000001a08002986 */ /* 0x000fe2000c101526 */
[----:B------:R-:W-:Y:S01]  /*4dc0*/  F2FP.BF16.F32.PACK_AB R28, RZ, R28 ;  /* 0x0000001cff1c723e */ /* 0x000fe200000010ff */
[-C--:B------:R-:W-:Y:S01]  /*4dd0*/  FMUL R36, R36, R19.reuse ;  /* 0x0000001324247220 */ /* 0x080fe20000400000 */
[----:B------:R-:W-:Y:S01]  /*4de0*/  ISETP.GT.AND P2, PT, R3, 0x8, P1 ;  /* 0x000000080300780c */ /* 0x000fe20000f44270 */
[----:B------:R-:W-:Y:S01]  /*4df0*/  @P3 STG.E.U16 desc[UR38][R8.64+0x2], R27 ;  /* 0x0000021b08003986 */ /* 0x000fe2000c101526 */
[----:B------:R-:W-:Y:S01]  /*4e00*/  ISETP.GT.AND P1, PT, R4, 0x10, PT ;  /* 0x000000100400780c */ /* 0x000fe20003f24270 */
[----:B------:R-:W-:Y:S01]  /*4e10*/  FMUL R37, R37, R19 ;  /* 0x0000001325257220 */ /* 0x000fe20000400000 */
[----:B------:R-:W-:Y:S01]  /*4e20*/  F2FP.BF16.F32.PACK_AB R29, RZ, R29 ;  /* 0x0000001dff1d723e */ /* 0x000fe200000010ff */
[----:B------:R-:W-:Y:S01]  /*4e30*/  @P4 STG.E.U16 desc[UR38][R6.64+0x10], R28 ;  /* 0x0000101c06004986 */ /* 0x000fe2000c101526 */
[C---:B------:R-:W-:Y:S01]  /*4e40*/  ISETP.GT.AND P3, PT, R3.reuse, 0x8, P0 ;  /* 0x000000080300780c */ /* 0x040fe20000764270 */
[-C--:B------:R-:W-:Y:S01]  /*4e50*/  FMUL R38, R38, R19.reuse ;  /* 0x0000001326267220 */ /* 0x080fe20000400000 */
[----:B------:R-:W-:Y:S01]  /*4e60*/  ISETP.GT.AND P0, PT, R4, 0x11, PT ;  /* 0x000000110400780c */ /* 0x000fe20003f04270 */
[----:B------:R-:W-:Y:S01]  /*4e70*/  @P5 STG.E.U16 desc[UR38][R6.64+0x12], R29 ;  /* 0x0000121d06005986 */ /* 0x000fe2000c101526 */
        /* <DEDUP_REMOVED lines=161> */
[----:B------:R-:W-:Y:S01]  /*5890*/  FMUL R87, R87, R19 ;  /* 0x0000001357577220 */ /* 0x000fe20000400000 */
[----:B------:R-:W-:-:S02]  /*58a0*/  F2FP.BF16.F32.PACK_AB R62, RZ, R62 ;  /* 0x0000003eff3e723e */ /* 0x000fc400000010ff */
[C---:B------:R-:W-:Y:S02]  /*58b0*/  ISETP.GT.AND P5, PT, R3.reuse, RZ, P0 ;  /* 0x000000ff0300720c */ /* 0x040fe400007a4270 */
[----:B------:R-:W-:Y:S01]  /*58c0*/  F2FP.BF16.F32.PACK_AB R63, RZ, R63 ;  /* 0x0000003fff3f723e */ /* 0x000fe200000010ff */
[----:B------:R-:W-:Y:S01]  /*58d0*/  @P2 STG.E.U16 desc[UR38][R8.64+0x90], R62 ;  /* 0x0000903e08002986 */ /* 0x000fe2000c101526 */
[----:B------:R-:W-:Y:S02]  /*58e0*/  F2FP.BF16.F32.PACK_AB R64, RZ, R64 ;  /* 0x00000040ff40723e */ /* 0x000fe400000010ff */
[C---:B------:R-:W-:Y:S01]  /*58f0*/  ISETP.GT.AND P2, PT, R3.reuse, 0x8, P1 ;  /* 0x000000080300780c */ /* 0x040fe20000f44270 */
[----:B------:R-:W-:Y:S01]  /*5900*/  @P3 STG.E.U16 desc[UR38][R8.64+0x92], R63 ;  /* 0x0000923f08003986 */ /* 0x000fe2000c101526 */
[----:B------:R-:W-:Y:S02]  /*5910*/  ISETP.GT.AND P1, PT, R4, 0x58, PT ;  /* 0x000000580400780c */ /* 0x000fe40003f24270 */
[----:B------:R-:W-:Y:S01]  /*5920*/  F2FP.BF16.F32.PACK_AB R65, RZ, R65 ;  /* 0x00000041ff41723e */ /* 0x000fe200000010ff */
[----:B------:R-:W-:Y:S01]  /*5930*/  @P4 STG.E.U16 desc[UR38][R6.64+0xa0], R64 ;  /* 0x0000a04006004986 */ /* 0x000fe2000c101526 */
[----:B------:R-:W-:-:S02]  /*5940*/  ISETP.GT.AND P3, PT, R3, 0x8, P0 ;  /* 0x000000080300780c */ /* 0x000fc40000764270 */
[----:B------:R-:W-:Y:S01]  /*5950*/  ISETP.GT.AND P0, PT, R4, 0x59, PT ;  /* 0x000000590400780c */ /* 0x000fe20003f04270 */
[----:B------:R-:W-:Y:S01]  /*5960*/  @P5 STG.E.U16 desc[UR38][R6.64+0xa2], R65 ;  /* 0x0000a24106005986 */ /* 0x000fe2000c101526 */
[C---:B------:R-:W-:Y:S02]  /*5970*/  ISETP.GT.AND P4, PT, R3.reuse, RZ, P1 ;  /* 0x000000ff0300720c */ /* 0x040fe40000f84270 */
[----:B------:R-:W-:Y:S02]  /*5980*/  F2FP.BF16.F32.PACK_AB R66, RZ, R66 ;  /* 0x00000042ff42723e */ /* 0x000fe400000010ff */
[----:B------:R-:W-:Y:S02]  /*5990*/  ISETP.GT.AND P5, PT, R3, RZ, P0 ;  /* 0x000000ff0300720c */ /* 0x000fe400007a4270 */
[----:B------:R-:W-:Y:S01]  /*59a0*/  F2FP.BF16.F32.PACK_AB R67, RZ, R67 ;  /* 0x00000043ff43723e */ /* 0x000fe200000010ff */
[----:B------:R-:W-:Y:S01]  /*59b0*/  @P2 STG.E.U16 desc[UR38][R8.64+0xa0], R66 ;  /* 0x0000a04208002986 */ /* 0x000fe2000c101526 */
[----:B------:R-:W-:-:S02]  /*59c0*/  F2FP.BF16.F32.PACK_AB R68, RZ, R68 ;  /* 0x00000044ff44723e */ /* 0x000fc400000010ff */
[C---:B------:R-:W-:Y:S01]  /*59d0*/  ISETP.GT.AND P2, PT, R3.reuse, 0x8, P1 ;  /* 0x000000080300780c */ /* 0x040fe20000f44270 */
[----:B------:R-:W-:Y:S01]  /*59e0*/  @P3 STG.E.U16 desc[UR38][R8.64+0xa2], R67 ;  /* 0x0000a24308003986 */ /* 0x000fe2000c101526 */
[C---:B------:R-:W-:Y:S02]  /*59f0*/  ISETP.GT.AND P1, PT, R4.reuse, 0x60, PT ;  /* 0x000000600400780c */ /* 0x040fe40003f24270 */
[----:B------:R-:W-:Y:S01]  /*5a00*/  F2FP.BF16.F32.PACK_AB R69, RZ, R69 ;  /* 0x00000045ff45723e */ /* 0x000fe200000010ff */
[----:B------:R-:W-:Y:S01]  /*5a10*/  @P4 STG.E.U16 desc[UR38][R6.64+0xb0], R68 ;  /* 0x0000b04406004986 */ /* 0x000fe2000c101526 */
[C---:B------:R-:W-:Y:S02]  /*5a20*/  ISETP.GT.AND P3, PT, R3.reuse, 0x8, P0 ;  /* 0x000000080300780c */ /* 0x040fe40000764270 */
[----:B------:R-:W-:Y:S01]  /*5a30*/  ISETP.GT.AND P0, PT, R4, 0x61, PT ;  /* 0x000000610400780c */ /* 0x000fe20003f04270 */
[----:B------:R-:W-:Y:S01]  /*5a40*/  @P5 STG.E.U16 desc[UR38][R6.64+0xb2], R69 ;  /* 0x0000b24506005986 */ /* 0x000fe2000c101526 */
[----:B------:R-:W-:-:S02]  /*5a50*/  ISETP.GT.AND P4, PT, R3, RZ, P1 ;  /* 0x000000ff0300720c */ /* 0x000fc40000f84270 */
[C---:B------:R-:W-:Y:S02]  /*5a60*/  ISETP.GT.AND P5, PT, R3.reuse, RZ, P0 ;  /* 0x000000ff0300720c */ /* 0x040fe400007a4270 */
[----:B------:R-:W-:Y:S02]  /*5a70*/  F2FP.BF16.F32.PACK_AB R70, RZ, R70 ;  /* 0x00000046ff46723e */ /* 0x000fe400000010ff */
[----:B------:R-:W-:Y:S02]  /*5a80*/  F2FP.BF16.F32.PACK_AB R71, RZ, R71 ;  /* 0x00000047ff47723e */ /* 0x000fe400000010ff */
[----:B------:R-:W-:Y:S01]  /*5a90*/  F2FP.BF16.F32.PACK_AB R72, RZ, R72 ;  /* 0x00000048ff48723e */ /* 0x000fe200000010ff */
[----:B------:R-:W-:Y:S01]  /*5aa0*/  @P2 STG.E.U16 desc[UR38][R8.64+0xb0], R70 ;  /* 0x0000b04608002986 */ /* 0x000fe2000c101526 */
[----:B------:R-:W-:Y:S02]  /*5ab0*/  F2FP.BF16.F32.PACK_AB R73, RZ, R73 ;  /* 0x00000049ff49723e */ /* 0x000fe400000010ff */
[C---:B------:R-:W-:Y:S01]  /*5ac0*/  ISETP.GT.AND P1, PT, R3.reuse, 0x8, P1 ;  /* 0x000000080300780c */ /* 0x040fe20000f24270 */
[----:B------:R-:W-:Y:S01]  /*5ad0*/  @P3 STG.E.U16 desc[UR38][R8.64+0xb2], R71 ;  /* 0x0000b24708003986 */ /* 0x000fe2000c101526 */
[----:B------:R-:W-:-:S02]  /*5ae0*/  ISETP.GT.AND P2, PT, R3, 0x8, P0 ;  /* 0x000000080300780c */ /* 0x000fc40000744270 */
[C---:B------:R-:W-:Y:S01]  /*5af0*/  ISETP.GT.AND P0, PT, R4.reuse, 0x69, PT ;  /* 0x000000690400780c */ /* 0x040fe20003f04270 */
[----:B------:R-:W-:Y:S01]  /*5b00*/  @P4 STG.E.U16 desc[UR38][R6.64+0xc0], R72 ;  /* 0x0000c04806004986 */ /* 0x000fe2000c101526 */
[----:B------:R-:W-:Y:S02]  /*5b10*/  ISETP.GT.AND P4, PT, R4, 0x68, PT ;  /* 0x000000680400780c */ /* 0x000fe40003f84270 */
[----:B------:R-:W-:Y:S01]  /*5b20*/  F2FP.BF16.F32.PACK_AB R74, RZ, R74 ;  /* 0x0000004aff4a723e */ /* 0x000fe200000010ff */
[----:B------:R-:W-:Y:S01]  /*5b30*/  @P5 STG.E.U16 desc[UR38][R6.64+0xc2], R73 ;  /* 0x0000c24906005986 */ /* 0x000fe2000c101526 */
[C---:B------:R-:W-:Y:S02]  /*5b40*/  ISETP.GT.AND P5, PT, R3.reuse, RZ, P4 ;  /* 0x000000ff0300720c */ /* 0x040fe400027a4270 */
[----:B------:R-:W-:Y:S01]  /*5b50*/  ISETP.GT.AND P3, PT, R3, RZ, P0 ;  /* 0x000000ff0300720c */ /* 0x000fe20000764270 */
[----:B------:R-:W-:Y:S01]  /*5b60*/  @P1 STG.E.U16 desc[UR38][R8.64+0xc0], R74 ;  /* 0x0000c04a08001986 */ /* 0x000fe2000c101526 */
[----:B------:R-:W-:-:S02]  /*5b70*/  F2FP.BF16.F32.PACK_AB R75, RZ, R75 ;  /* 0x0000004bff4b723e */ /* 0x000fc400000010ff */
[----:B------:R-:W-:Y:S02]  /*5b80*/  F2FP.BF16.F32.PACK_AB R76, RZ, R76 ;  /* 0x0000004cff4c723e */ /* 0x000fe400000010ff */
[C---:B------:R-:W-:Y:S01]  /*5b90*/  ISETP.GT.AND P4, PT, R3.reuse, 0x8, P4 ;  /* 0x000000080300780c */ /* 0x040fe20002784270 */
[----:B------:R-:W-:Y:S01]  /*5ba0*/  @P2 STG.E.U16 desc[UR38][R8.64+0xc2], R75 ;  /* 0x0000c24b08002986 */ /* 0x000fe2000c101526 */
[----:B------:R-:W-:Y:S02]  /*5bb0*/  F2FP.BF16.F32.PACK_AB R77, RZ, R77 ;  /* 0x0000004dff4d723e */ /* 0x000fe400000010ff */
[C---:B------:R-:W-:Y:S01]  /*5bc0*/  ISETP.GT.AND P2, PT, R4.reuse, 0x71, PT ;  /* 0x000000710400780c */ /* 0x040fe20003f44270 */
[----:B------:R-:W-:Y:S01]  /*5bd0*/  @P5 STG.E.U16 desc[UR38][R6.64+0xd0], R76 ;  /* 0x0000d04c06005986 */ /* 0x000fe2000c101526 */
[----:B------:R-:W-:Y:S02]  /*5be0*/  ISETP.GT.AND P5, PT, R3, 0x8, P0 ;  /* 0x000000080300780c */ /* 0x000fe400007a4270 */
[C---:B------:R-:W-:Y:S01]  /*5bf0*/  ISETP.GT.AND P1, PT, R4.reuse, 0x78, PT ;  /* 0x000000780400780c */ /* 0x040fe20003f24270 */
[----:B------:R-:W-:Y:S01]  /*5c00*/  @P3 STG.E.U16 desc[UR38][R6.64+0xd2], R77 ;  /* 0x0000d24d06003986 */ /* 0x000fe2000c101526 */
[----:B------:R-:W-:-:S02]  /*5c10*/  ISETP.GT.AND P3, PT, R4, 0x70, PT ;  /* 0x000000700400780c */ /* 0x000fc40003f64270 */
[----:B------:R-:W-:Y:S01]  /*5c20*/  ISETP.GT.AND P0, PT, R4, 0x79, PT ;  /* 0x000000790400780c */ /* 0x000fe20003f04270 */
[----:B------:R-:W-:Y:S01]  /*5c30*/  @P4 IMAD.MOV.U32 R4, RZ, RZ, R8 ;  /* 0x000000ffff044224 */ /* 0x000fe200078e0008 */
[----:B------:R-:W-:Y:S01]  /*5c40*/  F2FP.BF16.F32.PACK_AB R78, RZ, R78 ;  /* 0x0000004eff4e723e */ /* 0x000fe200000010ff */
[----:B------:R-:W-:Y:S01]  /*5c50*/  @P4 IMAD.MOV.U32 R5, RZ, RZ, R9 ;  /* 0x000000ffff054224 */ /* 0x000fe200078e0009 */
[----:B------:R-:W-:Y:S02]  /*5c60*/  F2FP.BF16.F32.PACK_AB R79, RZ, R79 ;  /* 0x0000004fff4f723e */ /* 0x000fe400000010ff */
[----:B------:R-:W-:Y:S02]  /*5c70*/  F2FP.BF16.F32.PACK_AB R80, RZ, R80 ;  /* 0x00000050ff50723e */ /* 0x000fe400000010ff */
[----:B------:R0:W-:Y:S01]  /*5c80*/  @P4 STG.E.U16 desc[UR38][R4.64+0xd0], R78 ;  /* 0x0000d04e04004986 */ /* 0x0001e2000c101526 */
[----:B------:R-:W-:Y:S02]  /*5c90*/  ISETP.GT.AND P4, PT, R3, RZ, P2 ;  /* 0x000000ff0300720c */ /* 0x000fe40001784270 */
[----:B------:R-:W-:-:S02]  /*5ca0*/  F2FP.BF16.F32.PACK_AB R81, RZ, R81 ;  /* 0x00000051ff51723e */ /* 0x000fc400000010ff */
[----:B------:R-:W-:Y:S02]  /*5cb0*/  ISETP.GT.AND P2, PT, R3, 0x8, P2 ;  /* 0x000000080300780c */ /* 0x000fe40001744270 */
[----:B------:R-:W-:Y:S02]  /*5cc0*/  F2FP.BF16.F32.PACK_AB R82, RZ, R82 ;  /* 0x00000052ff52723e */ /* 0x000fe400000010ff */
[----:B------:R-:W-:Y:S02]  /*5cd0*/  F2FP.BF16.F32.PACK_AB R83, RZ, R83 ;  /* 0x00000053ff53723e */ /* 0x000fe400000010ff */
[----:B------:R-:W-:Y:S01]  /*5ce0*/  F2FP.BF16.F32.PACK_AB R84, RZ, R84 ;  /* 0x00000054ff54723e */ /* 0x000fe200000010ff */
[----:B0-----:R-:W-:Y:S01]  /*5cf0*/  @P5 IMAD.MOV.U32 R4, RZ, RZ, R8 ;  /* 0x000000ffff045224 */ /* 0x001fe200078e0008 */
[----:B------:R-:W-:Y:S01]  /*5d00*/  F2FP.BF16.F32.PACK_AB R85, RZ, R85 ;  /* 0x00000055ff55723e */ /* 0x000fe200000010ff */
[----:B------:R-:W-:Y:S01]  /*5d10*/  @P5 IMAD.MOV.U32 R5, RZ, RZ, R9 ;  /* 0x000000ffff055224 */ /* 0x000fe200078e0009 */
[----:B------:R-:W-:-:S02]  /*5d20*/  F2FP.BF16.F32.PACK_AB R86, RZ, R86 ;  /* 0x00000056ff56723e */ /* 0x000fc400000010ff */
[----:B------:R-:W-:Y:S02]  /*5d30*/  F2FP.BF16.F32.PACK_AB R87, RZ, R87 ;  /* 0x00000057ff57723e */ /* 0x000fe400000010ff */
[----:B------:R0:W-:Y:S01]  /*5d40*/  @P5 STG.E.U16 desc[UR38][R4.64+0xd2], R79 ;  /* 0x0000d24f04005986 */ /* 0x0001e2000c101526 */
[C---:B------:R-:W-:Y:S02]  /*5d50*/  ISETP.GT.AND P5, PT, R3.reuse, RZ, P3 ;  /* 0x000000ff0300720c */ /* 0x040fe40001fa4270 */
[----:B------:R-:W-:-:S11]  /*5d60*/  ISETP.GT.AND P3, PT, R3, 0x8, P3 ;  /* 0x000000080300780c */ /* 0x000fd60001f64270 */
[----:B0-----:R-:W-:Y:S02]  /*5d70*/  @P5 IMAD.MOV.U32 R4, RZ, RZ, R6 ;  /* 0x000000ffff045224 */ /* 0x001fe400078e0006 */
[----:B------:R-:W-:-:S05]  /*5d80*/  @P5 IMAD.MOV.U32 R5, RZ, RZ, R7 ;  /* 0x000000ffff055224 */ /* 0x000fca00078e0007 */
[----:B------:R0:W-:Y:S01]  /*5d90*/  @P5 STG.E.U16 desc[UR38][R4.64+0xe0], R80 ;  /* 0x0000e05004005986 */ /* 0x0001e2000c101526 */
[C---:B------:R-:W-:Y:S02]  /*5da0*/  ISETP.GT.AND P5, PT, R3.reuse, RZ, P0 ;  /* 0x000000ff0300720c */ /* 0x040fe400007a4270 */
[----:B------:R-:W-:Y:S01]  /*5db0*/  ISETP.GT.AND P0, PT, R3, 0x8, P0 ;  /* 0x000000080300780c */ /* 0x000fe20000704270 */
[----:B0-----:R-:W-:Y:S02]  /*5dc0*/  @P4 IMAD.MOV.U32 R4, RZ, RZ, R6 ;  /* 0x000000ffff044224 */ /* 0x001fe400078e0006 */
[----:B------:R-:W-:-:S05]  /*5dd0*/  @P4 IMAD.MOV.U32 R5, RZ, RZ, R7 ;  /* 0x000000ffff054224 */ /* 0x000fca00078e0007 */
[----:B------:R0:W-:Y:S01]  /*5de0*/  @P4 STG.E.U16 desc[UR38][R4.64+0xe2], R81 ;  /* 0x0000e25104004986 */ /* 0x0001e2000c101526 */
[C---:B------:R-:W-:Y:S02]  /*5df0*/  ISETP.GT.AND P4, PT, R3.reuse, RZ, P1 ;  /* 0x000000ff0300720c */ /* 0x040fe40000f84270 */
[----:B------:R-:W-:Y:S01]  /*5e00*/  ISETP.GT.AND P1, PT, R3, 0x8, P1 ;  /* 0x000000080300780c */ /* 0x000fe20000f24270 */
[----:B0-----:R-:W-:Y:S02]  /*5e10*/  @P3 IMAD.MOV.U32 R4, RZ, RZ, R8 ;  /* 0x000000ffff043224 */ /* 0x001fe400078e0008 */
[----:B------:R-:W-:-:S05]  /*5e20*/  @P3 IMAD.MOV.U32 R5, RZ, RZ, R9 ;  /* 0x000000ffff053224 */ /* 0x000fca00078e0009 */
[----:B------:R0:W-:Y:S02]  /*5e30*/  @P3 STG.E.U16 desc[UR38][R4.64+0xe0], R82 ;  /* 0x0000e05204003986 */ /* 0x0001e4000c101526 */
[----:B0-----:R-:W-:Y:S02]  /*5e40*/  @P2 IMAD.MOV.U32 R4, RZ, RZ, R8 ;  /* 0x000000ffff042224 */ /* 0x001fe400078e0008 */
[----:B------:R-:W-:-:S05]  /*5e50*/  @P2 IMAD.MOV.U32 R5, RZ, RZ, R9 ;  /* 0x000000ffff052224 */ /* 0x000fca00078e0009 */
[----:B------:R0:W-:Y:S02]  /*5e60*/  @P2 STG.E.U16 desc[UR38][R4.64+0xe2], R83 ;  /* 0x0000e25304002986 */ /* 0x0001e4000c101526 */
[----:B0-----:R-:W-:Y:S02]  /*5e70*/  @P4 IMAD.MOV.U32 R4, RZ, RZ, R6 ;  /* 0x000000ffff044224 */ /* 0x001fe400078e0006 */
[----:B------:R-:W-:-:S05]  /*5e80*/  @P4 IMAD.MOV.U32 R5, RZ, RZ, R7 ;  /* 0x000000ffff054224 */ /* 0x000fca00078e0007 */
[----:B------:R0:W-:Y:S04]  /*5e90*/  @P4 STG.E.U16 desc[UR38][R4.64+0xf0], R84 ;  /* 0x0000f05404004986 */ /* 0x0001e8000c101526 */
[----:B------:R1:W-:Y:S01]  /*5ea0*/  @P5 STG.E.U16 desc[UR38][R6.64+0xf2], R85 ;  /* 0x0000f25506005986 */ /* 0x0003e2000c101526 */
[----:B0-----:R-:W-:Y:S02]  /*5eb0*/  @P1 IMAD.MOV.U32 R4, RZ, RZ, R8 ;  /* 0x000000ffff041224 */ /* 0x001fe400078e0008 */
[----:B------:R-:W-:-:S05]  /*5ec0*/  @P1 IMAD.MOV.U32 R5, RZ, RZ, R9 ;  /* 0x000000ffff051224 */ /* 0x000fca00078e0009 */
[----:B------:R1:W-:Y:S04]  /*5ed0*/  @P1 STG.E.U16 desc[UR38][R4.64+0xf0], R86 ;  /* 0x0000f05604001986 */ /* 0x0003e8000c101526 */
[----:B------:R1:W-:Y:S02]  /*5ee0*/  @P0 STG.E.U16 desc[UR38][R8.64+0xf2], R87 ;  /* 0x0000f25708000986 */ /* 0x0003e4000c101526 */
.L_x_154:
[----:B------:R-:W-:Y:S05]  /*5ef0*/  BSYNC B0 ;  /* 0x0000000000007941 */ /* 0x000fea0003800000 */
.L_x_28:
[----:B------:R-:W-:Y:S01]  /*5f00*/  IADD3 R16, P0, R16, UR36, RZ ;  /* 0x0000002410107c10 */ /* 0x000fe2000ff1e0ff */
[----:B------:R-:W-:Y:S01]  /*5f10*/  ULDC.64 UR4, c[0x0][0x650] ;  /* 0x0001940000047ab9 */ /* 0x000fe20000000a00 */
[----:B------:R-:W-:Y:S01]  /*5f20*/  PRMT R3, RZ, 0x7610, R3 ;  /* 0x00007610ff037816 */ /* 0x000fe20000000003 */
[----:B------:R-:W-:Y:S01]  /*5f30*/  IMAD.MOV.U32 R100, RZ, RZ, -0x1 ;  /* 0xffffffffff647424 */ /* 0x000fe200078e00ff */
[----:B------:R-:W-:Y:S01]  /*5f40*/  IADD3.X R17, R17, UR42, RZ, P0, !PT ;  /* 0x0000002a11117c10 */ /* 0x000fe200087fe4ff */
[----:B------:R-:W-:Y:S01]  /*5f50*/  IMAD.MOV.U32 R99, RZ, RZ, -0x1 ;  /* 0xffffffffff637424 */ /* 0x000fe200078e00ff */
[----:B------:R-:W-:-:S04]  /*5f60*/  ISETP.GE.U32.AND P0, PT, R16, UR4, PT ;  /* 0x0000000410007c0c */ /* 0x000fc8000bf06070 */
[----:B------:R-:W-:-:S13]  /*5f70*/  ISETP.GE.U32.AND.EX P0, PT, R17, UR5, PT, P0 ;  /* 0x0000000511007c0c */ /* 0x000fda000bf06100 */
[----:B------:R-:W-:Y:S05]  /*5f80*/  @P0 BRA `(.L_x_155) ;  /* 0x00000004004c0947 */ /* 0x000fea0003800000 */
[----:B------:R-:W0:Y:S01]  /*5f90*/  LDC.64 R10, c[0x0][0x628] ;  /* 0x00018a00ff0a7b82 */ /* 0x000e220000000a00 */
[----:B---3--:R-:W3:Y:S01]  /*5fa0*/  S2R R12, SR_CTAID.X ;  /* 0x00000000000c7919 */ /* 0x008ee20000002500 */
[----:B-12-4-:R-:W-:Y:S02]  /*5fb0*/  IMAD.MOV.U32 R8, RZ, RZ, R16 ;  /* 0x000000ffff087224 */ /* 0x016fe400078e0010 */
[----:B------:R-:W-:Y:S01]  /*5fc0*/  IMAD.MOV.U32 R9, RZ, RZ, R17 ;  /* 0x000000ffff097224 */ /* 0x000fe200078e0011 */
[----:B------:R-:W1:Y:S03]  /*5fd0*/  S2R R20, SR_CTAID.Y ;  /* 0x0000000000147919 */ /* 0x000e660000002600 */
[----:B------:R-:W2:Y:S08]  /*5fe0*/  LDC R0, c[0x0][0x630] ;  /* 0x00018c00ff007b82 */ /* 0x000eb00000000800 */
[----:B------:R-:W4:Y:S01]  /*5ff0*/  LDC.64 R14, c[0x0][0x620] ;  /* 0x00018800ff0e7b82 */ /* 0x000f220000000a00 */
[----:B0-----:R-:W-:-:S04]  /*6000*/  ISETP.NE.U32.AND P0, PT, R10, RZ, PT ;  /* 0x000000ff0a00720c */ /* 0x001fc80003f05070 */
[----:B------:R-:W-:-:S13]  /*6010*/  ISETP.NE.AND.EX P0, PT, R11, RZ, PT, P0 ;  /* 0x000000ff0b00720c */ /* 0x000fda0003f05300 */
[----:B-1234-:R-:W-:Y:S05]  /*6020*/  @!P0 BRA `(.L_x_156) ;  /* 0x0000000000288947 */ /* 0x01efea0003800000 */
        /* <DEDUP_REMOVED lines=10> */
.L_x_156:
[-CC-:B------:R-:W-:Y:S01]  /*60d0*/  SHF.R.U64 R99, R8, R0.reuse, R9.reuse ;  /* 0x0000000008637219 */ /* 0x180fe20000001209 */
[----:B------:R-:W0:Y:S01]  /*60e0*/  LDC.64 R26, c[0x0][0x640] ;  /* 0x00019000ff1a7b82 */ /* 0x000e220000000a00 */
[----:B------:R-:W-:Y:S01]  /*60f0*/  SHF.R.U32.HI R0, RZ, R0, R9 ;  /* 0x00000000ff007219 */ /* 0x000fe20000011609 */
[----:B------:R-:W-:Y:S01]  /*6100*/  ULDC UR4, c[0x0][0x150] ;  /* 0x0000540000047ab9 */ /* 0x000fe20000000800 */
[----:B------:R-:W-:Y:S02]  /*6110*/  IADD3 R3, P0, RZ, -R99, RZ ;  /* 0x80000063ff037210 */ /* 0x000fe40007f1e0ff */
[----:B------:R-:W-:-:S03]  /*6120*/  I2FP.F32.U32 R7, R12 ;  /* 0x0000000c00077245 */ /* 0x000fc60000201000 */
[----:B------:R-:W1:Y:S01]  /*6130*/  LDC R6, c[0x0][0x618] ;  /* 0x00018600ff067b82 */ /* 0x000e620000000800 */
[----:B------:R-:W-:Y:S02]  /*6140*/  IMAD.X R5, RZ, RZ, ~R0, P0 ;  /* 0x000000ffff057224 */ /* 0x000fe400000e0e00 */
[----:B------:R-:W-:Y:S01]  /*6150*/  FMUL R7, R7, UR4 ;  /* 0x0000000407077c20 */ /* 0x000fe20008400000 */
[----:B------:R-:W-:Y:S01]  /*6160*/  ULDC UR4, c[0x0][0x154] ;  /* 0x0000550000047ab9 */ /* 0x000fe20000000800 */
[-C--:B------:R-:W-:Y:S02]  /*6170*/  IMAD R0, R5, R14.reuse, RZ ;  /* 0x0000000e05007224 */ /* 0x080fe400078e02ff */
[C---:B------:R-:W-:Y:S01]  /*6180*/  IMAD.WIDE.U32 R4, R3.reuse, R14, R16 ;  /* 0x0000000e03047225 */ /* 0x040fe200078e0010 */
[----:B------:R-:W2:Y:S01]  /*6190*/  LDC R8, c[0x0][0x608] ;  /* 0x00018200ff087b82 */ /* 0x000ea20000000800 */
[----:B------:R-:W3:Y:S02]  /*61a0*/  F2I.U32.TRUNC.NTZ R7, R7 ;  /* 0x0000000700077305 */ /* 0x000ee4000020f000 */
[----:B------:R-:W-:Y:S01]  /*61b0*/  IMAD R3, R3, R15, R0 ;  /* 0x0000000f03037224 */ /* 0x000fe200078e0200 */
[----:B------:R-:W-:-:S03]  /*61c0*/  I2FP.F32.U32 R0, R20 ;  /* 0x0000001400007245 */ /* 0x000fc60000201000 */
[----:B------:R-:W-:Y:S01]  /*61d0*/  IMAD.IADD R3, R5, 0x1, R3 ;  /* 0x0000000105037824 */ /* 0x000fe200078e0203 */
[----:B------:R-:W4:Y:S01]  /*61e0*/  LDC R11, c[0x0][0x658] ;  /* 0x00019600ff0b7b82 */ /* 0x000f220000000800 */
[----:B0-----:R-:W-:-:S04]  /*61f0*/  ISETP.NE.U32.AND P0, PT, R26, RZ, PT ;  /* 0x000000ff1a00720c */ /* 0x001fc80003f05070 */
[----:B------:R-:W-:-:S03]  /*6200*/  ISETP.NE.AND.EX P0, PT, R27, RZ, PT, P0 ;  /* 0x000000ff1b00720c */ /* 0x000fc60003f05300 */
[----:B------:R-:W0:Y:S01]  /*6210*/  LDC R9, c[0x0][0x144] ;  /* 0x00005100ff097b82 */ /* 0x000e220000000800 */
[-C--:B-1----:R-:W-:Y:S01]  /*6220*/  SHF.R.U64 R10, R4, R6.reuse, R3 ;  /* 0x00000006040a7219 */ /* 0x082fe20000001203 */
[----:B---3--:R-:W-:Y:S01]  /*6230*/  IMAD.MOV R7, RZ, RZ, -R7 ;  /* 0x000000ffff077224 */ /* 0x008fe200078e0a07 */
[----:B------:R-:W-:Y:S01]  /*6240*/  SHF.R.U32.HI R3, RZ, R6, R3 ;  /* 0x00000006ff037219 */ /* 0x000fe20000011603 */
[----:B------:R-:W-:-:S04]  /*6250*/  FMUL R6, R0, UR4 ;  /* 0x0000000400067c20 */ /* 0x000fc80008400000 */
[----:B------:R-:W1:Y:S01]  /*6260*/  LDC R21, c[0x0][0x148] ;  /* 0x00005200ff157b82 */ /* 0x000e620000000800 */
[----:B------:R3:W0:Y:S01]  /*6270*/  F2I.U32.TRUNC.NTZ R14, R6 ;  /* 0x00000006000e7305 */ /* 0x000622000020f000 */
[-CC-:B--2---:R-:W-:Y:S02]  /*6280*/  SHF.R.U64 R13, R10, R8.reuse, R3.reuse ;  /* 0x000000080a0d7219 */ /* 0x184fe40000001203 */
[----:B------:R-:W-:-:S04]  /*6290*/  SHF.R.U32.HI R0, RZ, R8, R3 ;  /* 0x00000008ff007219 */ /* 0x000fc80000011603 */
[----:B-----5:R-:W2:Y:S01]  /*62a0*/  LDC R24, c[0x0][0x648] ;  /* 0x00019200ff187b82 */ /* 0x020ea20000000800 */
[-CC-:B----4-:R-:W-:Y:S02]  /*62b0*/  SHF.R.U64 R15, R13, R11.reuse, R0.reuse ;  /* 0x0000000b0d0f7219 */ /* 0x190fe40000001200 */
[----:B------:R-:W-:-:S03]  /*62c0*/  SHF.R.U32.HI R5, RZ, R11, R0 ;  /* 0x0000000bff057219 */ /* 0x000fc60000011600 */
[----:B------:R-:W-:Y:S02]  /*62d0*/  IMAD.MOV.U32 R4, RZ, RZ, R15 ;  /* 0x000000ffff047224 */ /* 0x000fe400078e000f */
[----:B------:R-:W4:Y:S01]  /*62e0*/  LDC R28, c[0x0][0x638] ;  /* 0x00018e00ff1c7b82 */ /* 0x000f220000000800 */
[----:B0-----:R-:W-:-:S07]  /*62f0*/  IMAD R25, R9, R7, R12 ;  /* 0x0000000709197224 */ /* 0x001fce00078e020c */
[----:B------:R-:W0:Y:S08]  /*6300*/  LDC R29, c[0x0][0x610] ;  /* 0x00018400ff1d7b82 */ /* 0x000e300000000800 */
[----:B------:R-:W0:Y:S01]  /*6310*/  LDC R30, c[0x0][0x600] ;  /* 0x00018000ff1e7b82 */ /* 0x000e220000000800 */
[----:B-123--:R-:W-:Y:S05]  /*6320*/  @!P0 BRA `(.L_x_157) ;  /* 0x0000000000288947 */ /* 0x00efea0003800000 */
        /* <DEDUP_REMOVED lines=10> */
.L_x_157:
[----:B------:R-:W-:Y:S01]  /*63d0*/  ISETP.NE.AND P0, PT, R2, 0x1, PT ;  /* 0x000000010200780c */ /* 0x000fe20003f05270 */
[----:B------:R-:W-:Y:S01]  /*63e0*/  IMAD.MOV R14, RZ, RZ, -R14 ;  /* 0x000000ffff0e7224 */ /* 0x000fe200078e0a0e */
[----:B------:R-:W-:Y:S02]  /*63f0*/  SHF.R.U64 R0, R4, R24, R5 ;  /* 0x0000001804007219 */ /* 0x000fe40000001205 */
[----:B------:R-:W-:Y:S02]  /*6400*/  LOP3.LUT R3, R13, R96, RZ, 0xc0, !PT ;  /* 0x000000600d037212 */ /* 0x000fe400078ec0ff */
[----:B------:R-:W-:Y:S01]  /*6410*/  LOP3.LUT R10, R10, R95, RZ, 0xc0, !PT ;  /* 0x0000005f0a0a7212 */ /* 0x000fe200078ec0ff */
[----:B------:R-:W-:Y:S02]  /*6420*/  IMAD.MOV R4, RZ, RZ, -R0 ;  /* 0x000000ffff047224 */ /* 0x000fe400078e0a00 */
[----:B------:R-:W-:Y:S02]  /*6430*/  IMAD R0, R90, R0, R3 ;  /* 0x000000005a007224 */ /* 0x000fe400078e0203 */
[----:B----4-:R-:W-:-:S02]  /*6440*/  IMAD R3, R4, R28, R15 ;  /* 0x0000001c04037224 */ /* 0x010fc400078e020f */
[----:B------:R-:W-:Y:S02]  /*6450*/  @P0 IMAD R25, R21, R14, R20 ;  /* 0x0000000e15190224 */ /* 0x000fe400078e0214 */
[----:B0-----:R-:W-:Y:S02]  /*6460*/  IMAD R5, R3, R30, R10 ;  /* 0x0000001e03057224 */ /* 0x001fe400078e020a */
[----:B------:R-:W-:Y:S02]  /*6470*/  IMAD R0, R0, R29, R25 ;  /* 0x0000001d00007224 */ /* 0x000fe400078e0219 */
[----:B------:R-:W-:-:S03]  /*6480*/  IMAD.MOV.U32 R4, RZ, RZ, 0x1 ;  /* 0x00000001ff047424 */ /* 0x000fc600078e00ff */
[----:B------:R-:W-:Y:S02]  /*6490*/  SEL R100, R5, R0, !P0 ;  /* 0x0000000005647207 */ /* 0x000fe40004000000 */
[----:B------:R-:W-:Y:S02]  /*64a0*/  PRMT R3, R4, 0x7610, R3 ;  /* 0x0000761004037816 */ /* 0x000fe40000000003 */
[----:B------:R-:W-:-:S07]  /*64b0*/  SEL R0, R0, R5, !P0 ;  /* 0x0000000500007207 */ /* 0x000fce0004000000 */
.L_x_155:
[----:B------:R-:W-:Y:S01]  /*64c0*/  LOP3.LUT P0, RZ, R3, 0xff, RZ, 0xc0, !PT ;  /* 0x000000ff03ff7812 */ /* 0x000fe2000780c0ff */
[----:B------:R-:W-:Y:S01]  /*64d0*/  UIMAD.WIDE.U32 UR4, UR41, -0x33333333, URZ ;  /* 0xcccccccd290478a5 */ /* 0x000fe2000f8e003f */
[----:B------:R-:W-:-:S03]  /*64e0*/  IMAD.MOV.U32 R101, RZ, RZ, R0 ;  /* 0x000000ffff657224 */ /* 0x000fc600078e0000 */
[----:B------:R-:W-:-:S04]  /*64f0*/  USHF.R.U32.HI UR4, URZ, 0x2, UR5 ;  /* 0x000000023f047899 */ /* 0x000fc80008011605 */
[----:B------:R-:W-:-:S04]  /*6500*/  UIMAD UR41, UR4, -0x5, UR41 ;  /* 0xfffffffb042978a4 */ /* 0x000fc8000f8e0229 */
[----:B------:R-:W-:Y:S08]  /*6510*/  @P0 BRA `(.L_x_158) ;  /* 0xffffffac00300947 */ /* 0x000ff0000383ffff */
[----:B------:R-:W-:Y:S05]  /*6520*/  EXIT ;  /* 0x000000000000794d */ /* 0x000fea0003800000 */
.L_x_3:
        /* <DEDUP_REMOVED lines=26> */
.L_x_160:
[--C-:B------:R-:W-:Y:S01]  /*66d0*/  SHF.R.U64 R14, R12, R20, R13.reuse ;  /* 0x000000140c0e7219 */ /* 0x100fe2000000120d */
[----:B------:R-:W0:Y:S01]  /*66e0*/  LDC R24, c[0x0][0x618] ;  /* 0x00018600ff187b82 */ /* 0x000e220000000800 */
[----:B------:R-:W-:Y:S01]  /*66f0*/  I2FP.F32.U32 R8, R6 ;  /* 0x0000000600087245 */ /* 0x000fe20000201000 */
[----:B------:R-:W-:Y:S01]  /*6700*/  ULDC UR4, c[0x0][0x150] ;  /* 0x0000540000047ab9 */ /* 0x000fe20000000800 */
[----:B------:R-:W-:Y:S02]  /*6710*/  SHF.R.U32.HI R7, RZ, R20, R13 ;  /* 0x00000014ff077219 */ /* 0x000fe4000001160d */
[----:B------:R-:W-:Y:S01]  /*6720*/  IADD3 R11, P0, RZ, -R14, RZ ;  /* 0x8000000eff0b7210 */ /* 0x000fe20007f1e0ff */
[----:B------:R-:W-:Y:S01]  /*6730*/  FMUL R13, R8, UR4 ;  /* 0x00000004080d7c20 */ /* 0x000fe20008400000 */
[----:B------:R-:W-:Y:S01]  /*6740*/  ULDC UR4, c[0x0][0x154] ;  /* 0x0000550000047ab9 */ /* 0x000fe20000000800 */
[----:B------:R-:W1:Y:S02]  /*6750*/  LDC.64 R26, c[0x0][0x640] ;  /* 0x00019000ff1a7b82 */ /* 0x000e640000000a00 */
[----:B------:R-:W-:-:S02]  /*6760*/  IMAD.X R7, RZ, RZ, ~R7, P0 ;  /* 0x000000ffff077224 */ /* 0x000fc400000e0e07 */
[----:B------:R-:W2:Y:S01]  /*6770*/  F2I.U32.TRUNC.NTZ R13, R13 ;  /* 0x0000000d000d7305 */ /* 0x000ea2000020f000 */
[----:B------:R-:W-:-:S03]  /*6780*/  IMAD.WIDE.U32 R8, R11, R22, R16 ;  /* 0x000000160b087225 */ /* 0x000fc600078e0010 */
[----:B------:R-:W3:Y:S01]  /*6790*/  LDC R15, c[0x0][0x144] ;  /* 0x00005100ff0f7b82 */ /* 0x000ee20000000800 */
[----:B------:R-:W-:-:S04]  /*67a0*/  IMAD R10, R7, R22, RZ ;  /* 0x00000016070a7224 */ /* 0x000fc800078e02ff */
[----:B------:R-:W-:Y:S02]  /*67b0*/  IMAD R7, R11, R23, R10 ;  /* 0x000000170b077224 */ /* 0x000fe400078e020a */
[----:B------:R-:W-:Y:S01]  /*67c0*/  IMAD.MOV.U32 R10, RZ, RZ, -0x1 ;  /* 0xffffffffff0a7424 */ /* 0x000fe200078e00ff */
[----:B------:R-:W4:Y:S01]  /*67d0*/  LDC R20, c[0x0][0x608] ;  /* 0x00018200ff147b82 */ /* 0x000f220000000800 */
[----:B------:R-:W-:Y:S01]  /*67e0*/  IMAD.IADD R7, R9, 0x1, R7 ;  /* 0x0000000109077824 */ /* 0x000fe200078e0207 */
[----:B------:R-:W-:-:S04]  /*67f0*/  I2FP.F32.U32 R9, R5 ;  /* 0x0000000500097245 */ /* 0x000fc80000201000 */
[-C--:B0-----:R-:W-:Y:S01]  /*6800*/  SHF.R.U64 R12, R8, R24.reuse, R7 ;  /* 0x00000018080c7219 */ /* 0x081fe20000001207 */
[----:B--2---:R-:W-:Y:S01]  /*6810*/  IMAD.MOV R8, RZ, RZ, -R13 ;  /* 0x000000ffff087224 */ /* 0x004fe200078e0a0d */
[----:B------:R-:W0:Y:S01]  /*6820*/  LDC R11, c[0x0][0x658] ;  /* 0x00019600ff0b7b82 */ /* 0x000e220000000800 */
[----:B-1----:R-:W-:Y:S01]  /*6830*/  ISETP.NE.U32.AND P0, PT, R26, RZ, PT ;  /* 0x000000ff1a00720c */ /* 0x002fe20003f05070 */
[----:B------:R-:W-:Y:S01]  /*6840*/  FMUL R9, R9, UR4 ;  /* 0x0000000409097c20 */ /* 0x000fe20008400000 */
[----:B------:R-:W-:Y:S02]  /*6850*/  SHF.R.U32.HI R7, RZ, R24, R7 ;  /* 0x00000018ff077219 */ /* 0x000fe40000011607 */
[----:B------:R-:W-:-:S03]  /*6860*/  ISETP.NE.AND.EX P0, PT, R27, RZ, PT, P0 ;  /* 0x000000ff1b00720c */ /* 0x000fc60003f05300 */
[----:B------:R-:W1:Y:S01]  /*6870*/  LDC R22, c[0x0][0x148] ;  /* 0x00005200ff167b82 */ /* 0x000e620000000800 */
[----:B---3--:R-:W-:Y:S02]  /*6880*/  IMAD R23, R15, R8, R6 ;  /* 0x000000080f177224 */ /* 0x008fe400078e0206 */
[----:B------:R-:W-:-:S05]  /*6890*/  IMAD.MOV.U32 R8, RZ, RZ, 0x1 ;  /* 0x00000001ff087424 */ /* 0x000fca00078e00ff */
[----:B------:R-:W2:Y:S01]  /*68a0*/  LDC R21, c[0x0][0x600] ;  /* 0x00018000ff157b82 */ /* 0x000ea20000000800 */
[-CC-:B----4-:R-:W-:Y:S02]  /*68b0*/  SHF.R.U64 R15, R12, R20.reuse, R7.reuse ;  /* 0x000000140c0f7219 */ /* 0x190fe40000001207 */
[----:B------:R-:W-:Y:S02]  /*68c0*/  SHF.R.U32.HI R6, RZ, R20, R7 ;  /* 0x00000014ff067219 */ /* 0x000fe40000011607 */
[----:B------:R3:W4:Y:S03]  /*68d0*/  F2I.U32.TRUNC.NTZ R20, R9 ;  /* 0x0000000900147305 */ /* 0x000726000020f000 */
[----:B------:R-:W1:Y:S01]  /*68e0*/  LDC R25, c[0x0][0x648] ;  /* 0x00019200ff197b82 */ /* 0x000e620000000800 */
[-C--:B0-----:R-:W-:Y:S02]  /*68f0*/  SHF.R.U64 R19, R15, R11.reuse, R6 ;  /* 0x0000000b0f137219 */ /* 0x081fe40000001206 */
[----:B------:R-:W-:-:S02]  /*6900*/  SHF.L.U32 R10, R10, R11, RZ ;  /* 0x0000000b0a0a7219 */ /* 0x000fc400000006ff */
[-C--:B------:R-:W-:Y:S01]  /*6910*/  SHF.R.U32.HI R7, RZ, R11.reuse, R6 ;  /* 0x0000000bff077219 */ /* 0x080fe20000011606 */
[----:B------:R-:W-:Y:S01]  /*6920*/  IMAD.MOV.U32 R6, RZ, RZ, R19 ;  /* 0x000000ffff067224 */ /* 0x000fe200078e0013 */
[----:B------:R-:W-:Y:S01]  /*6930*/  SHF.L.U32 R24, R8, R11, RZ ;  /* 0x0000000b08187219 */ /* 0x000fe200000006ff */
[----:B------:R-:W0:Y:S01]  /*6940*/  LDC R28, c[0x0][0x638] ;  /* 0x00018e00ff1c7b82 */ /* 0x000e220000000800 */
[----:B------:R-:W-:-:S07]  /*6950*/  LOP3.LUT R30, RZ, R10, RZ, 0x33, !PT ;  /* 0x0000000aff1e7212 */ /* 0x000fce00078e33ff */
[----:B------:R-:W0:Y:S01]  /*6960*/  LDC R29, c[0x0][0x610] ;  /* 0x00018400ff1d7b82 */ /* 0x000e220000000800 */
[----:B---34-:R-:W-:Y:S05]  /*6970*/  @!P0 BRA `(.L_x_161) ;  /* 0x0000000000288947 */ /* 0x018fea0003800000 */
[----:B------:R-:W3:Y:S02]  /*6980*/  LDC R6, c[0x0][0x64c] ;  /* 0x00019300ff067b82 */ /* 0x000ee40000000800 */
[----:B---3--:R-:W-:-:S05]  /*6990*/  IADD3 R11, P0, R19, R6, RZ ;  /* 0x00000006130b7210 */ /* 0x008fca0007f1e0ff */
        /* <DEDUP_REMOVED lines=8> */
.L_x_161:
[----:B------:R-:W-:Y:S01]  /*6a20*/  ISETP.NE.AND P0, PT, R2, 0x1, PT ;  /* 0x000000010200780c */ /* 0x000fe20003f05270 */
[----:B--2---:R-:W-:Y:S01]  /*6a30*/  VIADD R9, R21, 0xffffffff ;  /* 0xffffffff15097836 */ /* 0x004fe20000000000 */
[----:B-1----:R-:W-:Y:S01]  /*6a40*/  SHF.R.U64 R7, R6, R25, R7 ;  /* 0x0000001906077219 */ /* 0x002fe20000001207 */
[----:B------:R-:W-:Y:S01]  /*6a50*/  IMAD.MOV R20, RZ, RZ, -R20 ;  /* 0x000000ffff147224 */ /* 0x000fe200078e0a14 */
[----:B------:R-:W-:Y:S02]  /*6a60*/  LOP3.LUT R6, R15, R30, RZ, 0xc0, !PT ;  /* 0x0000001e0f067212 */ /* 0x000fe400078ec0ff */
[----:B------:R-:W-:Y:S01]  /*6a70*/  LOP3.LUT R12, R12, R9, RZ, 0xc0, !PT ;  /* 0x000000090c0c7212 */ /* 0x000fe200078ec0ff */
[----:B------:R-:W-:Y:S02]  /*6a80*/  IMAD.MOV R8, RZ, RZ, -R7 ;  /* 0x000000ffff087224 */ /* 0x000fe400078e0a07 */
[----:B------:R-:W-:Y:S02]  /*6a90*/  IMAD R6, R24, R7, R6 ;  /* 0x0000000718067224 */ /* 0x000fe400078e0206 */
[----:B------:R-:W-:-:S02]  /*6aa0*/  IMAD.MOV.U32 R9, RZ, RZ, 0x1 ;  /* 0x00000001ff097424 */ /* 0x000fc400078e00ff */
[----:B------:R-:W-:Y:S02]  /*6ab0*/  @P0 IMAD R23, R22, R20, R5 ;  /* 0x0000001416170224 */ /* 0x000fe400078e0205 */
[----:B0-----:R-:W-:Y:S02]  /*6ac0*/  IMAD R5, R8, R28, R19 ;  /* 0x0000001c08057224 */ /* 0x001fe400078e0213 */
[----:B------:R-:W-:Y:S02]  /*6ad0*/  IMAD R19, R6, R29, R23 ;  /* 0x0000001d06137224 */ /* 0x000fe400078e0217 */
[----:B------:R-:W-:Y:S02]  /*6ae0*/  IMAD R6, R5, R21, R12 ;  /* 0x0000001505067224 */ /* 0x000fe400078e020c */
[----:B------:R-:W-:-:S03]  /*6af0*/  IMAD.MOV.U32 R8, RZ, RZ, R14 ;  /* 0x000000ffff087224 */ /* 0x000fc600078e000e */
[----:B------:R-:W-:Y:S02]  /*6b00*/  SEL R20, R6, R19, !P0 ;  /* 0x0000001306147207 */ /* 0x000fe40004000000 */
[----:B------:R-:W-:-:S07]  /*6b10*/  SEL R19, R19, R6, !P0 ;  /* 0x0000000613137207 */ /* 0x000fce0004000000 */
.L_x_159:
[----:B------:R-:W-:-:S08]  /*6b20*/  NOP ;  /* 0x0000000000007918 */ /* 0x000fd00000000000 */
[----:B------:R-:W0:-:S00]  /*6b30*/  USETMAXREG.DEALLOC.CTAPOOL 0x28 ;  /* 0x00000028000079c8 */ /* 0x000e0000080e0500 */
[----:B0-----:R-:W-:-:S13]  /*6b40*/  ISETP.NE.AND P0, PT, R0, RZ, PT ;  /* 0x000000ff0000720c */ /* 0x001fda0003f05270 */
[----:B------:R-:W-:Y:S05]  /*6b50*/  @P0 EXIT ;  /* 0x000000000000094d */ /* 0x000fea0003800000 */
[----:B------:R-:W-:Y:S01]  /*6b60*/  LOP3.LUT P0, RZ, R9, 0xff, RZ, 0xc0, !PT ;  /* 0x000000ff09ff7812 */ /* 0x000fe2000780c0ff */
[----:B------:R-:W-:Y:S02]  /*6b70*/  IMAD.MOV.U32 R0, RZ, RZ, 0x1 ;  /* 0x00000001ff007424 */ /* 0x000fe400078e00ff */
[----:B------:R-:W-:-:S10]  /*6b80*/  IMAD.MOV.U32 R12, RZ, RZ, RZ ;  /* 0x000000ffff0c7224 */ /* 0x000fd400078e00ff */
[----:B------:R-:W-:Y:S05]  /*6b90*/  @!P0 BRA `(.L_x_162) ;  /* 0x0000000c000c8947 */ /* 0x000fea0003800000 */
[----:B------:R-:W0:Y:S01]  /*6ba0*/  LDC R0, c[0x0][0x28c] ;  /* 0x0000a300ff007b82 */ /* 0x000e220000000800 */
[----:B------:R-:W-:Y:S01]  /*6bb0*/  LOP3.LUT P0, RZ, R3, 0x1f, RZ, 0xc0, !PT ;  /* 0x0000001f03ff7812 */ /* 0x000fe2000780c0ff */
[----:B------:R-:W-:Y:S01]  /*6bc0*/  ULDC UR5, c[0x0][0x658] ;  /* 0x0001960000057ab9 */ /* 0x000fe20000000800 */
[----:B------:R-:W-:Y:S01]  /*6bd0*/  UMOV UR6, 0xffffffff ;  /* 0xffffffff00067882 */ /* 0x000fe20000000000 */
[----:B------:R-:W-:Y:S01]  /*6be0*/  BSSY B0, `(.L_x_162) ;  /* 0x00000be000007945 */ /* 0x000fe20003800000 */
[----:B------:R-:W-:Y:S01]  /*6bf0*/  USHF.L.U32 UR6, UR6, UR5, URZ ;  /* 0x0000000506067299 */ /* 0x000fe2000800063f */
[C---:B------:R-:W-:Y:S01]  /*6c00*/  ISETP.NE.AND P2, PT, R4.reuse, RZ, PT ;  /* 0x000000ff0400720c */ /* 0x040fe20003f45270 */
[----:B------:R-:W-:Y:S01]  /*6c10*/  IMAD.MOV.U32 R13, RZ, RZ, 0x1 ;  /* 0x00000001ff0d7424 */ /* 0x000fe200078e00ff */
[----:B------:R-:W-:Y:S01]  /*6c20*/  ISETP.NE.OR P0, PT, R4, RZ, !P0 ;  /* 0x000000ff0400720c */ /* 0x000fe20004705670 */
[----:B------:R-:W-:Y:S01]  /*6c30*/  IMAD.MOV.U32 R12, RZ, RZ, RZ ;  /* 0x000000ffff0c7224 */ /* 0x000fe200078e00ff */
[----:B------:R-:W-:Y:S01]  /*6c40*/  LOP3.LUT R11, R18, 0x2, RZ, 0xfc, !PT ;  /* 0x00000002120b7812 */ /* 0x000fe200078efcff */
[----:B------:R-:W-:Y:S01]  /*6c50*/  ULDC UR4, c[0x0][0x600] ;  /* 0x0001800000047ab9 */ /* 0x000fe20000000800 */
[----:B------:R-:W-:Y:S01]  /*6c60*/  UMOV UR7, 0x1 ;  /* 0x0000000100077882 */ /* 0x000fe20000000000 */
[----:B------:R-:W-:-:S02]  /*6c70*/  UIADD3 UR15, UR4, -0x1, URZ ;  /* 0xffffffff040f7890 */ /* 0x000fc4000fffe03f */
[----:B------:R-:W-:Y:S02]  /*6c80*/  USHF.L.U32 UR17, UR7, UR5, URZ ;  /* 0x0000000507117299 */ /* 0x000fe4000800063f */
[----:B------:R-:W-:Y:S01]  /*6c90*/  ULOP3.LUT UR16, URZ, UR6, URZ, 0x33, !UPT ;  /* 0x000000063f107292 */ /* 0x000fe2000f8e333f */
[----:B------:R-:W-:Y:S01]  /*6ca0*/  ULDC.64 UR20, c[0x0][0x198] ;  /* 0x0000660000147ab9 */ /* 0x000fe20000000a00 */
[----:B0-----:R-:W-:-:S05]  /*6cb0*/  VIADD R0, R0, 0x3f ;  /* 0x0000003f00007836 */ /* 0x001fca0000000000 */
[----:B------:R-:W-:-:S04]  /*6cc0*/  SHF.R.S32.HI R3, RZ, 0x1f, R0 ;  /* 0x0000001fff037819 */ /* 0x000fc80000011400 */
[----:B------:R-:W-:Y:S01]  /*6cd0*/  LEA.HI R3, R3, R0, RZ, 0x6 ;  /* 0x0000000003037211 */ /* 0x000fe200078f30ff */
[----:B------:R-:W-:-:S03]  /*6ce0*/  IMAD.MOV.U32 R0, RZ, RZ, 0x1 ;  /* 0x00000001ff007424 */ /* 0x000fc600078e00ff */
[----:B------:R-:W-:-:S05]  /*6cf0*/  SHF.R.S32.HI R3, RZ, 0x6, R3 ;  /* 0x00000006ff037819 */ /* 0x000fca0000011403 */
[----:B------:R-:W-:-:S07]  /*6d00*/  VIADD R10, R3, 0x1 ;  /* 0x00000001030a7836 */ /* 0x000fce0000000000 */
.L_x_174:
[----:B------:R-:W-:-:S03]  /*6d10*/  UMOV UR4, 0xffffffff ;  /* 0xffffffff00047882 */ /* 0x000fc60000000000 */
[----:B------:R-:W-:Y:S05]  /*6d20*/  BRA.DIV UR4, `(.L_x_163) ;  /* 0x0000000e04b87947 */ /* 0x000fea000b800000 */
[----:B------:R-:W-:-:S13]  /*6d30*/  ELECT P6, URZ, PT ;  /* 0x00000000003f782f */ /* 0x000fda00038c0000 */
.L_x_186:
[----:B------:R-:W0:Y:S01]  /*6d40*/  LDC R4, c[0x0][0x28c] ;  /* 0x0000a300ff047b82 */ /* 0x000e220000000800 */
[----:B------:R-:W-:Y:S01]  /*6d50*/  BSSY B1, `(.L_x_164) ;  /* 0x0000035000017945 */ /* 0x000fe20003800000 */
[----:B0-----:R-:W-:-:S13]  /*6d60*/  ISETP.LT.OR P6, PT, R4, 0x1, !P6 ;  /* 0x000000010400780c */ /* 0x001fda00077c1670 */
[----:B------:R-:W-:Y:S05]  /*6d70*/  @P6 BRA `(.L_x_165) ;  /* 0x0000000000c86947 */ /* 0x000fea0003800000 */
[----:B------:R-:W-:Y:S02]  /*6d80*/  IMAD.SHL.U32 R20, R20, 0x80, RZ ;  /* 0x0000008014147824 */ /* 0x000fe400078e00ff */
[----:B------:R-:W-:Y:S02]  /*6d90*/  IMAD.SHL.U32 R19, R19, 0x80, RZ ;  /* 0x0000008013137824 */ /* 0x000fe400078e00ff */
[----:B------:R-:W-:Y:S02]  /*6da0*/  IMAD.MOV.U32 R21, RZ, RZ, RZ ;  /* 0x000000ffff157224 */ /* 0x000fe400078e00ff */
[----:B------:R-:W-:Y:S02]  /*6db0*/  IMAD.MOV.U32 R4, RZ, RZ, R10 ;  /* 0x000000ffff047224 */ /* 0x000fe400078e000a */
[----:B------:R-:W-:Y:S02]  /*6dc0*/  IMAD.MOV.U32 R5, RZ, RZ, R0 ;  /* 0x000000ffff057224 */ /* 0x000fe400078e0000 */
[----:B------:R-:W-:-:S07]  /*6dd0*/  IMAD.MOV.U32 R6, RZ, RZ, R12 ;  /* 0x000000ffff067224 */ /* 0x000fce00078e000c */
.L_x_169:
[----:B------:R-:W0:Y:S01]  /*6de0*/  S2R R14, SR_CgaCtaId ;  /* 0x00000000000e7919 */ /* 0x000e220000008800 */
[----:B------:R-:W-:Y:S01]  /*6df0*/  MOV R7, 0x400 ;  /* 0x0000040000077802 */ /* 0x000fe20000000f00 */
[----:B------:R-:W1:Y:S03]  /*6e00*/  @!P2 LDC R9, c[0x0][0x500] ;  /* 0x00014000ff09ab82 */ /* 0x000e660000000800 */
[----:B0-----:R-:W-:Y:S02]  /*6e10*/  LEA R15, R14, R7, 0x18 ;  /* 0x000000070e0f7211 */ /* 0x001fe400078ec0ff */
[----:B------:R-:W-:-:S03]  /*6e20*/  SHF.L.U32 R7, R5, 0x1f, RZ ;  /* 0x0000001f05077819 */ /* 0x000fc600000006ff */
[----:B------:R-:W-:-:S04]  /*6e30*/  IMAD R14, R6, 0x8, R15 ;  /* 0x00000008060e7824 */ /* 0x000fc800078e020f */
[----:B------:R-:W0:Y:S02]  /*6e40*/  SYNCS.PHASECHK.TRANS64.TRYWAIT P1, [R14+URZ+0x28], R7 ;  /* 0x000028070e0075a7 */ /* 0x000e24000802017f */
[----:B01----:R-:W-:Y:S05]  /*6e50*/  @!P1 BRA `(.L_x_166) ;  /* 0x0000000c008c9947 */ /* 0x003fea0003800000 */
.L_x_187:
[----:B0-----:R-:W-:Y:S01]  /*6e60*/  PRMT R7, R11, 0x9910, RZ ;  /* 0x000099100b077816 */ /* 0x001fe200000000ff */
[----:B------:R0:W-:Y:S03]  /*6e70*/  @!P2 SYNCS.ARRIVE.TRANS64 RZ, [R14+URZ], R9 ;  /* 0x000000090effa9a7 */ /* 0x0001e6000800003f */
[----:B------:R-:W-:-:S13]  /*6e80*/  ISETP.NE.AND P1, PT, R7, 0x2, PT ;  /* 0x000000020700780c */ /* 0x000fda0003f25270 */
[----:B0-----:R-:W-:Y:S05]  /*6e90*/  @P1 BRA `(.L_x_167) ;  /* 0x0000000000041947 */ /* 0x001fea0003800000 */
[----:B------:R-:W-:Y:S01]  /*6ea0*/  BPT.TRAP 0x1 ;  /* 0x000000040000795c */ /* 0x000fe20000300000 */
.L_x_167:
[----:B------:R-:W-:Y:S05]  /*6eb0*/  @P0 BRA `(.L_x_168) ;  /* 0x0000000000040947 */ /* 0x000fea0003800000 */
[----:B------:R-:W-:Y:S01]  /*6ec0*/  BPT.TRAP 0x1 ;  /* 0x000000040000795c */ /* 0x000fe20000300000 */
.L_x_168:
[----:B------:R-:W-:Y:S01]  /*6ed0*/  IMAD R15, R6, 0x4000, R15 ;  /* 0x00004000060f7824 */ /* 0x000fe200078e020f */
[----:B------:R-:W-:Y:S01]  /*6ee0*/  R2UR UR9, R14 ;  /* 0x000000000e0972ca */ /* 0x000fe200000e0000 */
[----:B------:R-:W-:Y:S01]  /*6ef0*/  VIADD R4, R4, 0xffffffff ;  /* 0xffffffff04047836 */ /* 0x000fe20000000000 */
[----:B------:R-:W-:Y:S01]  /*6f00*/  UIADD3 UR4, UP0, UR20, 0xf0, URZ ;  /* 0x000000f014047890 */ /* 0x000fe2000ff1e03f */
[----:B------:R-:W-:Y:S01]  /*6f10*/  R2UR UR11, R19 ;  /* 0x00000000130b72ca */ /* 0x000fe200000e0000 */
[----:B------:R-:W-:Y:S01]  /*6f20*/  UIADD3 UR22, UP1, UR20, 0x1f0, URZ ;  /* 0x000001f014167890 */ /* 0x000fe2000ff3e03f */
[----:B------:R-:W-:Y:S01]  /*6f30*/  R2UR UR8, R15 ;  /* 0x000000000f0872ca */ /* 0x000fe200000e0000 */
[----:B------:R-:W-:Y:S01]  /*6f40*/  UIADD3.X UR5, URZ, UR21, URZ, UP0, !UPT ;  /* 0x000000153f057290 */ /* 0x000fe200087fe43f */
[C---:B------:R-:W-:Y:S01]  /*6f50*/  R2UR UR10, R21.reuse ;  /* 0x00000000150a72ca */ /* 0x040fe200000e0000 */
[----:B------:R-:W-:Y:S01]  /*6f60*/  VIADD R6, R6, 0x1 ;  /* 0x0000000106067836 */ /* 0x000fe20000000000 */
[----:B------:R-:W-:Y:S01]  /*6f70*/  R2UR UR12, R8 ;  /* 0x00000000080c72ca */ /* 0x000fe200000e0000 */
[----:B------:R-:W-:Y:S01]  /*6f80*/  UIADD3.X UR23, URZ, UR21, URZ, UP1, !UPT ;  /* 0x000000153f177290 */ /* 0x000fe20008ffe43f */
[----:B------:R-:W-:Y:S01]  /*6f90*/  R2UR UR18, R20 ;  /* 0x00000000141272ca */ /* 0x000fe200000e0000 */
[----:B------:R-:W-:Y:S01]  /*6fa0*/  UMOV UR6, 0x0 ;  /* 0x0000000000067882 */ /* 0x000fe20000000000 */
[----:B------:R-:W-:Y:S01]  /*6fb0*/  ISETP.GT.AND P3, PT, R4, 0x1, PT ;  /* 0x000000010400780c */ /* 0x000fe20003f64270 */
[----:B------:R-:W-:Y:S01]  /*6fc0*/  UMOV UR7, 0x10000000 ;  /* 0x1000000000077882 */ /* 0x000fe20000000000 */
[----:B------:R-:W-:Y:S01]  /*6fd0*/  ISETP.NE.AND P1, PT, R6, 0x5, PT ;  /* 0x000000050600780c */ /* 0x000fe20003f25270 */
[----:B------:R-:W-:-:S02]  /*6fe0*/  VIADD R21, R21, 0x40 ;  /* 0x0000004015157836 */ /* 0x000fc40000000000 */
[----:B------:R-:W-:Y:S01]  /*6ff0*/  UIADD3 UR13, UR8, 0x100, URZ ;  /* 0x00000100080d7890 */ /* 0x000fe2000fffe03f */
[----:B------:R-:W-:Y:S01]  /*7000*/  SEL R14, RZ, 0x1, P1 ;  /* 0x00000001ff0e7807 */ /* 0x000fe20000800000 */
[----:B------:R-:W-:Y:S01]  /*7010*/  UIADD3 UR14, UR8, 0x14100, URZ ;  /* 0x00014100080e7890 */ /* 0x000fe2000fffe03f */
[----:B------:R-:W-:Y:S02]  /*7020*/  SEL R6, R6, RZ, P1 ;  /* 0x000000ff06067207 */ /* 0x000fe40000800000 */
[----:B------:R-:W-:Y:S02]  /*7030*/  LOP3.LUT R5, R5, R14, RZ, 0x3c, !PT ;  /* 0x0000000e05057212 */ /* 0x000fe400078e3cff */
[----:B------:R-:W-:Y:S02]  /*7040*/  UMOV UR8, UR13 ;  /* 0x0000000d00087c82 */ /* 0x000fe40008000000 */
[----:B------:R0:W-:Y:S02]  /*7050*/  UTMALDG.3D [UR8], [UR4], desc[UR6] ;  /* 0x00000608040075b4 */ /* 0x0001e40008011000 */
[----:B0-----:R-:W-:Y:S01]  /*7060*/  UMOV UR8, UR14 ;  /* 0x0000000e00087c82 */ /* 0x001fe20008000000 */
[----:B------:R-:W-:-:S02]  /*7070*/  UMOV UR11, UR18 ;  /* 0x00000012000b7c82 */ /* 0x000fc40008000000 */
[----:B------:R0:W-:Y:S02]  /*7080*/  UTMALDG.3D [UR8], [UR22], desc[UR6] ;  /* 0x00000608160075b4 */ /* 0x0001e40008011000 */
[----:B0-----:R-:W-:Y:S05]  /*7090*/  @P3 BRA `(.L_x_169) ;  /* 0xfffffffc00503947 */ /* 0x001fea000383ffff */
.L_x_165:
[----:B------:R-:W-:Y:S05]  /*70a0*/  BSYNC B1 ;  /* 0x0000000000017941 */ /* 0x000fea0003800000 */
.L_x_164:
[----:B------:R-:W-:Y:S01]  /*70b0*/  LOP3.LUT P3, RZ, R13, 0xff, RZ, 0xc0, !PT ;  /* 0x000000ff0dff7812 */ /* 0x000fe2000786c0ff */
[----:B------:R-:W-:Y:S01]  /*70c0*/  IMAD.IADD R12, R3, 0x1, R12 ;  /* 0x00000001030c7824 */ /* 0x000fe200078e020c */
[----:B------:R-:W-:Y:S01]  /*70d0*/  IADD3 R16, P4, R16, UR36, RZ ;  /* 0x0000002410107c10 */ /* 0x000fe2000ff9e0ff */
[----:B------:R-:W-:Y:S01]  /*70e0*/  ULDC.64 UR4, c[0x0][0x650] ;  /* 0x0001940000047ab9 */ /* 0x000fe20000000a00 */
[----:B------:R-:W-:Y:S01]  /*70f0*/  BSSY B1, `(.L_x_170) ;  /* 0x000006a000017945 */ /* 0x000fe20003800000 */
[----:B------:R-:W-:Y:S01]  /*7100*/  IMAD.MOV.U32 R19, RZ, RZ, -0x1 ;  /* 0xffffffffff137424 */ /* 0x000fe200078e00ff */
[----:B------:R-:W-:Y:S01]  /*7110*/  ISETP.GT.U32.AND P1, PT, R12, 0x4, PT ;  /* 0x000000040c00780c */ /* 0x000fe20003f24070 */
[----:B------:R-:W-:Y:S01]  /*7120*/  IMAD.MOV.U32 R20, RZ, RZ, -0x1 ;  /* 0xffffffffff147424 */ /* 0x000fe200078e00ff */
[----:B------:R-:W-:Y:S01]  /*7130*/  IADD3.X R17, R17, UR42, RZ, P4, !PT ;  /* 0x0000002a11117c10 */ /* 0x000fe2000a7fe4ff */
[----:B------:R-:W-:Y:S01]  /*7140*/  IMAD.MOV.U32 R8, RZ, RZ, -0x1 ;  /* 0xffffffffff087424 */ /* 0x000fe200078e00ff */
[----:B------:R-:W-:-:S02]  /*7150*/  ISETP.LT.U32.AND P1, PT, R3, 0x5, P1 ;  /* 0x000000050300780c */ /* 0x000fc40000f21070 */
[----:B------:R-:W-:Y:S01]  /*7160*/  PRMT R13, RZ, 0x7610, R13 ;  /* 0x00007610ff0d7816 */ /* 0x000fe2000000000d */
[----:B------:R-:W0:Y:S01]  /*7170*/  @P3 S2R R5, SR_CgaCtaId ;  /* 0x0000000000053919 */ /* 0x000e220000008800 */
[----:B------:R-:W-:-:S04]  /*7180*/  @P3 MOV R4, 0x400 ;  /* 0x0000040000043802 */ /* 0x000fc80000000f00 */
[----:B0-----:R-:W-:Y:S01]  /*7190*/  @P3 LEA R6, R5, R4, 0x18 ;  /* 0x0000000405063211 */ /* 0x001fe200078ec0ff */
[----:B------:R-:W-:-:S03]  /*71a0*/  IMAD.WIDE.U32 R4, R12, -0x33333333, RZ ;  /* 0xcccccccd0c047825 */ /* 0x000fc600078e00ff */
[----:B------:R0:W-:Y:S01]  /*71b0*/  @P3 SYNCS.ARRIVE.TRANS64.A1T0 RZ, [R6+URZ+0x68], RZ ;  /* 0x000068ff06ff39a7 */ /* 0x0001e2000810003f */
[----:B------:R-:W-:Y:S02]  /*71c0*/  ISETP.GE.U32.AND P3, PT, R3, 0x5, PT ;  /* 0x000000050300780c */ /* 0x000fe40003f66070 */
[----:B------:R-:W-:Y:S02]  /*71d0*/  SHF.R.U32.HI R7, RZ, 0x2, R5 ;  /* 0x00000002ff077819 */ /* 0x000fe40000011605 */
[----:B------:R-:W-:Y:S02]  /*71e0*/  SEL R5, RZ, 0x1, !P1 ;  /* 0x00000001ff057807 */ /* 0x000fe40004800000 */
[----:B------:R-:W-:Y:S01]  /*71f0*/  ISETP.GE.U32.AND P1, PT, R16, UR4, PT ;  /* 0x0000000410007c0c */ /* 0x000fe2000bf26070 */
[----:B------:R-:W-:Y:S01]  /*7200*/  IMAD R12, R7, -0x5, R12 ;  /* 0xfffffffb070c7824 */ /* 0x000fe200078e020c */
[----:B------:R-:W-:Y:S02]  /*7210*/  LOP3.LUT R0, R0, R5, RZ, 0x3c, !PT ;  /* 0x0000000500007212 */ /* 0x000fe400078e3cff */
[----:B------:R-:W-:-:S02]  /*7220*/  ISETP.GE.U32.AND.EX P1, PT, R17, UR5, PT, P1 ;  /* 0x0000000511007c0c */ /* 0x000fc4000bf26110 */
[----:B------:R-:W-:Y:S02]  /*7230*/  PRMT R4, RZ, 0x7610, R4 ;  /* 0x00007610ff047816 */ /* 0x000fe40000000004 */
[----:B------:R-:W-:-:S09]  /*7240*/  @P3 LOP3.LUT R0, R0, 0x1, R7, 0x78, !PT ;  /* 0x0000000100003812 */ /* 0x000fd200078e7807 */
[----:B0-----:R-:W-:Y:S05]  /*7250*/  @P1 BRA `(.L_x_171) ;  /* 0x00000004004c1947 */ /* 0x001fea0003800000 */
[----:B------:R-:W-:Y:S01]  /*7260*/  ULDC.64 UR4, c[0x0][0x628] ;  /* 0x00018a0000047ab9 */ /* 0x000fe20000000a00 */
[----:B------:R-:W0:Y:S01]  /*7270*/  S2R R15, SR_CTAID.X ;  /* 0x00000000000f7919 */ /* 0x000e220000002500 */
[----:B------:R-:W-:Y:S01]  /*7280*/  ISETP.NE.U32.AND P1, PT, RZ, UR4, PT ;  /* 0x00000004ff007c0c */ /* 0x000fe2000bf25070 */
[----:B------:R-:W-:Y:S01]  /*7290*/  ULDC UR7, c[0x0][0x630] ;  /* 0x00018c0000077ab9 */ /* 0x000fe20000000800 */
[----:B------:R-:W-:Y:S01]  /*72a0*/  IMAD.MOV.U32 R4, RZ, RZ, R16 ;  /* 0x000000ffff047224 */ /* 0x000fe200078e0010 */
[----:B------:R-:W1:Y:S01]  /*72b0*/  S2R R14, SR_CTAID.Y ;  /* 0x00000000000e7919 */ /* 0x000e620000002600 */
[----:B------:R-:W-:Y:S01]  /*72c0*/  ISETP.NE.AND.EX P1, PT, RZ, UR5, PT, P1 ;  /* 0x00000005ff007c0c */ /* 0x000fe2000bf25310 */
[----:B------:R-:W-:-:S12]  /*72d0*/  IMAD.MOV.U32 R5, RZ, RZ, R17 ;  /* 0x000000ffff057224 */ /* 0x000fd800078e0011 */
[----:B------:R-:W-:Y:S05]  /*72e0*/  @!P1 BRA `(.L_x_172) ;  /* 0x0000000000289947 */ /* 0x000fea0003800000 */
[----:B------:R-:W-:Y:S02]  /*72f0*/  ULDC UR6, c[0x0][0x634] ;  /* 0x00018d0000067ab9 */ /* 0x000fe40000000800 */
[----:B------:R-:W-:-:S05]  /*7300*/  IADD3 R9, P1, R16, UR6, RZ ;  /* 0x0000000610097c10 */ /* 0x000fca000ff3e0ff */
[----:B------:R-:W-:-:S04]  /*7310*/  IMAD.X R19, RZ, RZ, R17, P1 ;  /* 0x000000ffff137224 */ /* 0x000fc800008e0611 */
[----:B------:R-:W-:-:S04]  /*7320*/  IMAD.WIDE.U32 R6, R19, UR4, RZ ;  /* 0x0000000413067c25 */ /* 0x000fc8000f8e00ff */
[----:B------:R-:W-:-:S04]  /*7330*/  IMAD.WIDE.U32 R6, P1, R9, UR5, R6 ;  /* 0x0000000509067c25 */ /* 0x000fc8000f820006 */
[----:B------:R-:W-:-:S04]  /*7340*/  IMAD.WIDE.U32 R8, R9, UR4, RZ ;  /* 0x0000000409087c25 */ /* 0x000fc8000f8e00ff */
[----:B------:R-:W-:Y:S01]  /*7350*/  IMAD.X R5, RZ, RZ, RZ, P1 ;  /* 0x000000ffff057224 */ /* 0x000fe200008e06ff */
[----:B------:R-:W-:Y:S01]  /*7360*/  IADD3 RZ, P1, R9, R6, RZ ;  /* 0x0000000609ff7210 */ /* 0x000fe20007f3e0ff */
[----:B------:R-:W-:-:S04]  /*7370*/  IMAD.MOV.U32 R4, RZ, RZ, R7 ;  /* 0x000000ffff047224 */ /* 0x000fc800078e0007 */
[----:B------:R-:W-:-:S08]  /*7380*/  IMAD.WIDE.U32.X R4, R19, UR5, R4, P1 ;  /* 0x0000000513047c25 */ /* 0x000fd000088e0404 */
.L_x_172:
[--C-:B------:R-:W-:Y:S01]  /*7390*/  SHF.R.U64 R8, R4, UR7, R5.reuse ;  /* 0x0000000704087c19 */ /* 0x100fe20008001205 */
[----:B------:R-:W-:Y:S01]  /*73a0*/  ULDC.64 UR4, c[0x0][0x620] ;  /* 0x0001880000047ab9 */ /* 0x000fe20000000a00 */
[----:B------:R-:W-:Y:S01]  /*73b0*/  SHF.R.U32.HI R4, RZ, UR7, R5 ;  /* 0x00000007ff047c19 */ /* 0x000fe20008011605 */
[----:B------:R-:W2:Y:S01]  /*73c0*/  LDC R24, c[0x0][0x144] ;  /* 0x00005100ff187b82 */ /* 0x000ea20000000800 */
[----:B------:R-:W-:Y:S01]  /*73d0*/  IADD3 R7, P1, RZ, -R8, RZ ;  /* 0x80000008ff077210 */ /* 0x000fe20007f3e0ff */
[----:B------:R-:W-:Y:S01]  /*73e0*/  ULDC.64 UR8, c[0x0][0x640] ;  /* 0x0001900000087ab9 */ /* 0x000fe20000000a00 */
[----:B0-----:R-:W-:Y:S01]  /*73f0*/  I2FP.F32.U32 R9, R15 ;  /* 0x0000000f00097245 */ /* 0x001fe20000201000 */
[----:B------:R-:W-:Y:S02]  /*7400*/  ULDC UR6, c[0x0][0x608] ;  /* 0x0001820000067ab9 */ /* 0x000fe40000000800 */
[----:B------:R-:W-:Y:S01]  /*7410*/  IMAD.X R4, RZ, RZ, ~R4, P1 ;  /* 0x000000ffff047224 */ /* 0x000fe200008e0e04 */
[----:B------:R-:W-:Y:S01]  /*7420*/  ISETP.NE.U32.AND P1, PT, RZ, UR8, PT ;  /* 0x00000008ff007c0c */ /* 0x000fe2000bf25070 */
[----:B------:R-:W0:Y:S02]  /*7430*/  LDC R21, c[0x0][0x148] ;  /* 0x00005200ff157b82 */ /* 0x000e240000000800 */
[----:B------:R-:W-:Y:S01]  /*7440*/  IMAD R6, R4, UR4, RZ ;  /* 0x0000000404067c24 */ /* 0x000fe2000f8e02ff */
[----:B------:R-:W-:Y:S01]  /*7450*/  ISETP.NE.AND.EX P1, PT, RZ, UR9, PT, P1 ;  /* 0x00000009ff007c0c */ /* 0x000fe2000bf25310 */
[----:B------:R-:W-:Y:S01]  /*7460*/  IMAD.WIDE.U32 R4, R7, UR4, R16 ;  /* 0x0000000407047c25 */ /* 0x000fe2000f8e0010 */
[----:B------:R-:W-:-:S03]  /*7470*/  ULDC UR4, c[0x0][0x150] ;  /* 0x0000540000047ab9 */ /* 0x000fc60000000800 */
[----:B------:R-:W-:Y:S02]  /*7480*/  IMAD R7, R7, UR5, R6 ;  /* 0x0000000507077c24 */ /* 0x000fe4000f8e0206 */
[----:B------:R-:W-:Y:S01]  /*7490*/  FMUL R6, R9, UR4 ;  /* 0x0000000409067c20 */ /* 0x000fe20008400000 */
[----:B------:R-:W-:Y:S01]  /*74a0*/  ULDC UR4, c[0x0][0x618] ;  /* 0x0001860000047ab9 */ /* 0x000fe20000000800 */
[----:B------:R-:W-:Y:S01]  /*74b0*/  ULDC UR5, c[0x0][0x154] ;  /* 0x0000550000057ab9 */ /* 0x000fe20000000800 */
[----:B------:R-:W-:-:S03]  /*74c0*/  IMAD.IADD R5, R5, 0x1, R7 ;  /* 0x0000000105057824 */ /* 0x000fc600078e0207 */
[----:B------:R-:W3:Y:S02]  /*74d0*/  F2I.U32.TRUNC.NTZ R6, R6 ;  /* 0x0000000600067305 */ /* 0x000ee4000020f000 */
[----:B------:R-:W-:Y:S02]  /*74e0*/  SHF.R.U64 R9, R4, UR4, R5 ;  /* 0x0000000404097c19 */ /* 0x000fe40008001205 */
[----:B-1----:R-:W-:-:S05]  /*74f0*/  I2FP.F32.U32 R4, R14 ;  /* 0x0000000e00047245 */ /* 0x002fca0000201000 */
[----:B------:R-:W-:Y:S01]  /*7500*/  FMUL R22, R4, UR5 ;  /* 0x0000000504167c20 */ /* 0x000fe20008400000 */
[----:B------:R-:W-:Y:S01]  /*7510*/  SHF.R.U32.HI R4, RZ, UR4, R5 ;  /* 0x00000004ff047c19 */ /* 0x000fe20008011605 */
[----:B------:R-:W-:-:S03]  /*7520*/  ULDC UR4, c[0x0][0x658] ;  /* 0x0001960000047ab9 */ /* 0x000fc60000000800 */
[--C-:B------:R-:W-:Y:S01]  /*7530*/  SHF.R.U64 R20, R9, UR6, R4.reuse ;  /* 0x0000000609147c19 */ /* 0x100fe20008001204 */
[----:B------:R-:W1:Y:S01]  /*7540*/  F2I.U32.TRUNC.NTZ R22, R22 ;  /* 0x0000001600167305 */ /* 0x000e62000020f000 */
[----:B------:R-:W-:Y:S01]  /*7550*/  SHF.R.U32.HI R5, RZ, UR6, R4 ;  /* 0x00000006ff057c19 */ /* 0x000fe20008011604 */
[----:B---3--:R-:W-:-:S03]  /*7560*/  IMAD.MOV R6, RZ, RZ, -R6 ;  /* 0x000000ffff067224 */ /* 0x008fc600078e0a06 */
[----:B------:R-:W-:Y:S01]  /*7570*/  SHF.R.U64 R19, R20, UR4, R5 ;  /* 0x0000000414137c19 */ /* 0x000fe20008001205 */
[----:B--2---:R-:W-:Y:S01]  /*7580*/  IMAD R15, R24, R6, R15 ;  /* 0x00000006180f7224 */ /* 0x004fe200078e020f */
[----:B------:R-:W-:-:S03]  /*7590*/  SHF.R.U32.HI R23, RZ, UR4, R5 ;  /* 0x00000004ff177c19 */ /* 0x000fc60008011605 */
[----:B------:R-:W-:Y:S02]  /*75a0*/  IMAD.MOV.U32 R4, RZ, RZ, R19 ;  /* 0x000000ffff047224 */ /* 0x000fe400078e0013 */
[----:B------:R-:W-:Y:S01]  /*75b0*/  IMAD.MOV.U32 R5, RZ, RZ, R23 ;  /* 0x000000ffff057224 */ /* 0x000fe200078e0017 */
[----:B-1----:R-:W-:Y:S06]  /*75c0*/  @!P1 BRA `(.L_x_173) ;  /* 0x0000000000289947 */ /* 0x002fec0003800000 */
[----:B------:R-:W-:Y:S02]  /*75d0*/  ULDC UR4, c[0x0][0x64c] ;  /* 0x0001930000047ab9 */ /* 0x000fe40000000800 */
[----:B------:R-:W-:-:S05]  /*75e0*/  IADD3 R5, P1, R19, UR4, RZ ;  /* 0x0000000413057c10 */ /* 0x000fca000ff3e0ff */
[----:B------:R-:W-:-:S04]  /*75f0*/  IMAD.X R23, RZ, RZ, R23, P1 ;  /* 0x000000ffff177224 */ /* 0x000fc800008e0617 */
[----:B------:R-:W-:-:S04]  /*7600*/  IMAD.WIDE.U32 R6, R23, UR8, RZ ;  /* 0x0000000817067c25 */ /* 0x000fc8000f8e00ff */
[----:B------:R-:W-:-:S04]  /*7610*/  IMAD.WIDE.U32 R6, P1, R5, UR9, R6 ;  /* 0x0000000905067c25 */ /* 0x000fc8000f820006 */
[----:B------:R-:W-:-:S04]  /*7620*/  IMAD.WIDE.U32 R4, R5, UR8, RZ ;  /* 0x0000000805047c25 */ /* 0x000fc8000f8e00ff */
[----:B------:R-:W-:Y:S01]  /*7630*/  IMAD.MOV.U32 R4, RZ, RZ, R7 ;  /* 0x000000ffff047224 */ /* 0x000fe200078e0007 */
[----:B------:R-:W-:Y:S01]  /*7640*/  IADD3 RZ, P3, R5, R6, RZ ;  /* 0x0000000605ff7210 */ /* 0x000fe20007f7e0ff */
[----:B------:R-:W-:-:S04]  /*7650*/  IMAD.X R5, RZ, RZ, RZ, P1 ;  /* 0x000000ffff057224 */ /* 0x000fc800008e06ff */
[----:B------:R-:W-:-:S08]  /*7660*/  IMAD.WIDE.U32.X R4, R23, UR9, R4, P3 ;  /* 0x0000000917047c25 */ /* 0x000fd000098e0404 */
.L_x_173:
[----:B------:R-:W-:Y:S01]  /*7670*/  ISETP.NE.AND P1, PT, R2, 0x1, PT ;  /* 0x000000010200780c */ /* 0x000fe20003f25270 */
[----:B------:R-:W-:Y:S01]  /*7680*/  ULDC UR4, c[0x0][0x648] ;  /* 0x0001920000047ab9 */ /* 0x000fe20000000800 */
[----:B------:R-:W-:Y:S01]  /*7690*/  LOP3.LUT R20, R20, UR16, RZ, 0xc0, !PT ;  /* 0x0000001014147c12 */ /* 0x000fe2000f8ec0ff */
[----:B------:R-:W-:Y:S01]  /*76a0*/  IMAD.MOV R22, RZ, RZ, -R22 ;  /* 0x000000ffff167224 */ /* 0x000fe200078e0a16 */
[----:B------:R-:W-:Y:S01]  /*76b0*/  SHF.R.U64 R5, R4, UR4, R5 ;  /* 0x0000000404057c19 */ /* 0x000fe20008001205 */
[----:B------:R-:W-:Y:S01]  /*76c0*/  ULDC UR4, c[0x0][0x638] ;  /* 0x00018e0000047ab9 */ /* 0x000fe20000000800 */
[----:B------:R-:W-:Y:S01]  /*76d0*/  LOP3.LUT R6, R9, UR15, RZ, 0xc0, !PT ;  /* 0x0000000f09067c12 */ /* 0x000fe2000f8ec0ff */
[----:B------:R-:W-:Y:S02]  /*76e0*/  ULDC UR5, c[0x0][0x610] ;  /* 0x0001840000057ab9 */ /* 0x000fe40000000800 */
[----:B------:R-:W-:Y:S02]  /*76f0*/  IMAD.MOV R4, RZ, RZ, -R5 ;  /* 0x000000ffff047224 */ /* 0x000fe400078e0a05 */
[----:B------:R-:W-:-:S02]  /*7700*/  IMAD R20, R5, UR17, R20 ;  /* 0x0000001105147c24 */ /* 0x000fc4000f8e0214 */
[----:B0-----:R-:W-:Y:S02]  /*7710*/  @P1 IMAD R15, R21, R22, R14 ;  /* 0x00000016150f1224 */ /* 0x001fe400078e020e */
[----:B------:R-:W-:Y:S01]  /*7720*/  IMAD R19, R4, UR4, R19 ;  /* 0x0000000404137c24 */ /* 0x000fe2000f8e0213 */
[----:B------:R-:W-:Y:S01]  /*7730*/  ULDC UR4, c[0x0][0x600] ;  /* 0x0001800000047ab9 */ /* 0x000fe20000000800 */
[----:B------:R-:W-:Y:S02]  /*7740*/  IMAD R15, R20, UR5, R15 ;  /* 0x00000005140f7c24 */ /* 0x000fe4000f8e020f */
[----:B------:R-:W-:Y:S02]  /*7750*/  IMAD R6, R19, UR4, R6 ;  /* 0x0000000413067c24 */ /* 0x000fe4000f8e0206 */
[----:B------:R-:W-:-:S03]  /*7760*/  IMAD.MOV.U32 R4, RZ, RZ, 0x1 ;  /* 0x00000001ff047424 */ /* 0x000fc600078e00ff */
[----:B------:R-:W-:Y:S02]  /*7770*/  SEL R20, R6, R15, !P1 ;  /* 0x0000000f06147207 */ /* 0x000fe40004800000 */
[----:B------:R-:W-:-:S07]  /*7780*/  SEL R19, R15, R6, !P1 ;  /* 0x000000060f137207 */ /* 0x000fce0004800000 */
.L_x_171:
[----:B------:R-:W-:Y:S05]  /*7790*/  BSYNC B1 ;  /* 0x0000000000017941 */ /* 0x000fea0003800000 */
.L_x_170:
[----:B------:R-:W-:-:S13]  /*77a0*/  LOP3.LUT P1, RZ, R4, 0xff, RZ, 0xc0, !PT ;  /* 0x000000ff04ff7812 */ /* 0x000fda000782c0ff */
[----:B------:R-:W-:Y:S05]  /*77b0*/  @P1 BRA `(.L_x_174) ;  /* 0xfffffff400541947 */ /* 0x000fea000383ffff */
[----:B------:R-:W-:Y:S05]  /*77c0*/  BSYNC B0 ;  /* 0x0000000000007941 */ /* 0x000fea0003800000 */
.L_x_162:
[----:B------:R-:W-:-:S03]  /*77d0*/  UMOV UR4, 0xffffffff ;  /* 0xffffffff00047882 */ /* 0x000fc60000000000 */
[----:B------:R-:W-:Y:S05]  /*77e0*/  BRA.DIV UR4, `(.L_x_175) ;  /* 0x00000006043c7947 */ /* 0x000fea000b800000 */
[----:B------:R-:W-:-:S13]  /*77f0*/  ELECT P6, URZ, PT ;  /* 0x00000000003f782f */ /* 0x000fda00038c0000 */
.L_x_190:
[----:B------:R-:W-:Y:S04]  /*7800*/  BSSY B0, `(.L_x_176) ;  /* 0x0000034000007945 */ /* 0x000fe80003800000 */
[----:B------:R-:W-:Y:S05]  /*7810*/  @!P6 BRA `(.L_x_177) ;  /* 0x0000000000c8e947 */ /* 0x000fea0003800000 */
[----:B------:R-:W-:-:S04]  /*7820*/  LOP3.LUT R18, R18, 0x2, RZ, 0xfc, !PT ;  /* 0x0000000212127812 */ /* 0x000fc800078efcff */
[----:B------:R-:W-:-:S13]  /*7830*/  ISETP.NE.AND P0, PT, R18, 0x3, PT ;  /* 0x000000031200780c */ /* 0x000fda0003f05270 */
[----:B------:R-:W-:Y:S05]  /*7840*/  @!P0 BRA `(.L_x_178) ;  /* 0x0000000000048947 */ /* 0x000fea0003800000 */
[----:B------:R-:W-:Y:S01]  /*7850*/  BPT.TRAP 0x1 ;  /* 0x000000040000795c */ /* 0x000fe20000300000 */
.L_x_178:
[----:B------:R-:W0:Y:S01]  /*7860*/  S2R R3, SR_CgaCtaId ;  /* 0x0000000000037919 */ /* 0x000e220000008800 */
[----:B------:R-:W-:-:S04]  /*7870*/  MOV R2, 0x400 ;  /* 0x0000040000027802 */ /* 0x000fc80000000f00 */
[----:B0-----:R-:W-:Y:S02]  /*7880*/  LEA R3, R3, R2, 0x18 ;  /* 0x0000000203037211 */ /* 0x001fe400078ec0ff */
[----:B------:R-:W-:-:S03]  /*7890*/  SHF.L.U32 R2, R0, 0x1f, RZ ;  /* 0x0000001f00027819 */ /* 0x000fc600000006ff */
[----:B------:R-:W-:-:S04]  /*78a0*/  VIADD R3, R3, 0x28 ;  /* 0x0000002803037836 */ /* 0x000fc80000000000 */
[C---:B------:R-:W-:Y:S02]  /*78b0*/  IMAD R7, R12.reuse, 0x8, R3 ;  /* 0x000000080c077824 */ /* 0x040fe400078e0203 */
[----:B------:R-:W-:Y:S02]  /*78c0*/  VIADD R12, R12, 0x1 ;  /* 0x000000010c0c7836 */ /* 0x000fe40000000000 */
[----:B------:R-:W0:Y:S03]  /*78d0*/  SYNCS.PHASECHK.TRANS64.TRYWAIT P0, [R7+URZ], R2 ;  /* 0x00000002070075a7 */ /* 0x000e26000800017f */
[----:B------:R-:W-:-:S04]  /*78e0*/  ISETP.NE.AND P1, PT, R12, 0x5, PT ;  /* 0x000000050c00780c */ /* 0x000fc80003f25270 */
[----:B------:R-:W-:Y:S02]  /*78f0*/  SEL R5, RZ, 0x1, P1 ;  /* 0x00000001ff057807 */ /* 0x000fe40000800000 */
[----:B------:R-:W-:Y:S02]  /*7900*/  SEL R12, R12, RZ, P1 ;  /* 0x000000ff0c0c7207 */ /* 0x000fe40000800000 */
[----:B------:R-:W-:-:S03]  /*7910*/  LOP3.LUT R5, R0, R5, RZ, 0x3c, !PT ;  /* 0x0000000500057212 */ /* 0x000fc600078e3cff */
[----:B------:R-:W-:Y:S01]  /*7920*/  IMAD R9, R12, 0x8, R3 ;  /* 0x000000080c097824 */ /* 0x000fe200078e0203 */
[----:B------:R-:W-:Y:S01]  /*7930*/  SHF.L.U32 R4, R5, 0x1f, RZ ;  /* 0x0000001f05047819 */ /* 0x000fe200000006ff */
[----:B0-----:R-:W-:Y:S06]  /*7940*/  @!P0 BRA `(.L_x_179) ;  /* 0x0000000400048947 */ /* 0x001fec0003800000 */
.L_x_191:
[----:B------:R-:W1:Y:S01]  /*7950*/  SYNCS.PHASECHK.TRANS64.TRYWAIT P0, [R9+URZ], R4 ;  /* 0x00000004090075a7 */ /* 0x000e62000800017f */
[----:B------:R-:W-:-:S05]  /*7960*/  VIADD R0, R12, 0x1 ;  /* 0x000000010c007836 */ /* 0x000fca0000000000 */
[----:B------:R-:W-:-:S04]  /*7970*/  ISETP.NE.AND P1, PT, R0, 0x5, PT ;  /* 0x000000050000780c */ /* 0x000fc80003f25270 */
[----:B0-----:R-:W-:Y:S02]  /*7980*/  SEL R2, RZ, 0x1, P1 ;  /* 0x00000001ff027807 */ /* 0x001fe40000800000 */
[----:B------:R-:W-:Y:S02]  /*7990*/  SEL R0, R0, RZ, P1 ;  /* 0x000000ff00007207 */ /* 0x000fe40000800000 */
[----:B------:R-:W-:-:S03]  /*79a0*/  LOP3.LUT R7, R5, R2, RZ, 0x3c, !PT ;  /* 0x0000000205077212 */ /* 0x000fc600078e3cff */
[----:B------:R-:W-:Y:S01]  /*79b0*/  IMAD R6, R0, 0x8, R3 ;  /* 0x0000000800067824 */ /* 0x000fe200078e0203 */
[----:B------:R-:W-:Y:S01]  /*79c0*/  SHF.L.U32 R5, R7, 0x1f, RZ ;  /* 0x0000001f07057819 */ /* 0x000fe200000006ff */
[----:B-1----:R-:W-:Y:S06]  /*79d0*/  @!P0 BRA `(.L_x_180) ;  /* 0x0000000000f48947 */ /* 0x002fec0003800000 */
.L_x_192:
[----:B------:R-:W1:Y:S01]  /*79e0*/  SYNCS.PHASECHK.TRANS64.TRYWAIT P0, [R6+URZ], R5 ;  /* 0x00000005060075a7 */ /* 0x000e62000800017f */
[----:B------:R-:W-:-:S05]  /*79f0*/  VIADD R0, R0, 0x1 ;  /* 0x0000000100007836 */ /* 0x000fca0000000000 */
[----:B------:R-:W-:-:S04]  /*7a00*/  ISETP.NE.AND P1, PT, R0, 0x5, PT ;  /* 0x000000050000780c */ /* 0x000fc80003f25270 */
[----:B------:R-:W-:Y:S02]  /*7a10*/  SEL R2, RZ, 0x1, P1 ;  /* 0x00000001ff027807 */ /* 0x000fe40000800000 */
[----:B------:R-:W-:Y:S02]  /*7a20*/  SEL R0, R0, RZ, P1 ;  /* 0x000000ff00007207 */ /* 0x000fe40000800000 */
[----:B------:R-:W-:-:S03]  /*7a30*/  LOP3.LUT R7, R7, R2, RZ, 0x3c, !PT ;  /* 0x0000000207077212 */ /* 0x000fc600078e3cff */
[----:B0-----:R-:W-:Y:S01]  /*7a40*/  IMAD R9, R0, 0x8, R3 ;  /* 0x0000000800097824 */ /* 0x001fe200078e0203 */
[----:B------:R-:W-:Y:S01]  /*7a50*/  SHF.L.U32 R4, R7, 0x1f, RZ ;  /* 0x0000001f07047819 */ /* 0x000fe200000006ff */
[----:B-1----:R-:W-:Y:S06]  /*7a60*/  @!P0 BRA `(.L_x_181) ;  /* 0x0000000000e48947 */ /* 0x002fec0003800000 */
.L_x_193:
[----:B------:R-:W1:Y:S01]  /*7a70*/  SYNCS.PHASECHK.TRANS64.TRYWAIT P0, [R9+URZ], R4 ;  /* 0x00000004090075a7 */ /* 0x000e62000800017f */
[----:B------:R-:W-:-:S05]  /*7a80*/  VIADD R0, R0, 0x1 ;  /* 0x0000000100007836 */ /* 0x000fca0000000000 */
[----:B------:R-:W-:-:S04]  /*7a90*/  ISETP.NE.AND P1, PT, R0, 0x5, PT ;  /* 0x000000050000780c */ /* 0x000fc80003f25270 */
[----:B------:R-:W-:Y:S02]  /*7aa0*/  SEL R2, RZ, 0x1, P1 ;  /* 0x00000001ff027807 */ /* 0x000fe40000800000 */
[----:B------:R-:W-:Y:S02]  /*7ab0*/  SEL R0, R0, RZ, P1 ;  /* 0x000000ff00007207 */ /* 0x000fe40000800000 */
[----:B------:R-:W-:Y:S01]  /*7ac0*/  LOP3.LUT R2, R7, R2, RZ, 0x3c, !PT ;  /* 0x0000000207027212 */ /* 0x000fe200078e3cff */
[----:B-1----:R-:W-:Y:S06]  /*7ad0*/  @!P0 BRA `(.L_x_182) ;  /* 0x0000000000dc8947 */ /* 0x002fec0003800000 */
.L_x_194:
[----:B------:R-:W-:Y:S01]  /*7ae0*/  IMAD R3, R0, 0x8, R3 ;  /* 0x0000000800037824 */ /* 0x000fe200078e0203 */
[----:B------:R-:W-:-:S07]  /*7af0*/  SHF.L.U32 R0, R2, 0x1f, RZ ;  /* 0x0000001f02007819 */ /* 0x000fce00000006ff */
.L_x_183:
[----:B--2---:R2:W3:Y:S02]  /*7b00*/  SYNCS.PHASECHK.TRANS64.TRYWAIT P0, [R3+URZ], R0 ;  /* 0x00000000030075a7 */ /* 0x0044e4000800017f */
[----:B---3--:R-:W-:Y:S05]  /*7b10*/  @!P0 NANOSLEEP.SYNCS 0x989680 ;  /* 0x009896800000895d */ /* 0x008fea0003900000 */
[----:B------:R-:W3:Y:S02]  /*7b20*/  @!P0 SYNCS.PHASECHK.TRANS64 P0, [R3+URZ], R0 ;  /* 0x00000000030085a7 */ /* 0x000ee4000800007f */
[----:B---3--:R-:W-:Y:S05]  /*7b30*/  @!P0 BRA `(.L_x_183) ;  /* 0xfffffffc00f08947 */ /* 0x008fea000383ffff */
.L_x_177:
[----:B------:R-:W-:Y:S05]  /*7b40*/  BSYNC B0 ;  /* 0x0000000000007941 */ /* 0x000fea0003800000 */
.L_x_176:
[----:B------:R-:W-:Y:S05]  /*7b50*/  EXIT ;  /* 0x000000000000794d */ /* 0x000fea0003800000 */
.L_x_17:
[----:B-1----:R1:W2:Y:S02]  /*7b60*/  SYNCS.PHASECHK.TRANS64.TRYWAIT P1, [R3+URZ], R0 ;  /* 0x00000000030075a7 */ /* 0x0022a4000802017f */
[----:B--2---:R-:W-:Y:S05]  /*7b70*/  @!P1 NANOSLEEP.SYNCS 0x989680 ;  /* 0x009896800000995d */ /* 0x004fea0003900000 */
[----:B------:R-:W2:Y:S02]  /*7b80*/  @!P1 SYNCS.PHASECHK.TRANS64 P1, [R3+URZ], R0 ;  /* 0x00000000030095a7 */ /* 0x000ea4000802007f */
[----:B--2---:R-:W-:Y:S05]  /*7b90*/  @!P1 BRA `(.L_x_17) ;  /* 0xfffffffc00f09947 */ /* 0x004fea000383ffff */
[----:B------:R-:W-:Y:S05]  /*7ba0*/  BRA `(.L_x_16) ;  /* 0xffffff9800487947 */ /* 0x000fea000383ffff */
.L_x_22:
[----:B-1----:R-:W-:-:S04]  /*7bb0*/  IMAD.U32 R4, RZ, RZ, UR7 ;  /* 0x00000007ff047e24 */ /* 0x002fc8000f8e00ff */
[----:B------:R1:W2:Y:S03]  /*7bc0*/  SYNCS.PHASECHK.TRANS64.TRYWAIT P1, [R4+URZ], R3 ;  /* 0x00000003040075a7 */ /* 0x0002a6000802017f */
[----:B--2---:R-:W-:Y:S05]  /*7bd0*/  @!P1 NANOSLEEP.SYNCS 0x989680 ;  /* 0x009896800000995d */ /* 0x004fea0003900000 */
[----:B------:R-:W2:Y:S02]  /*7be0*/  @!P1 SYNCS.PHASECHK.TRANS64 P1, [R4+URZ], R3 ;  /* 0x00000003040095a7 */ /* 0x000ea4000802007f */
[----:B--2---:R-:W-:Y:S05]  /*7bf0*/  @!P1 BRA `(.L_x_22) ;  /* 0xfffffffc00ec9947 */ /* 0x004fea000383ffff */
[----:B------:R-:W-:Y:S05]  /*7c00*/  BRA `(.L_x_21) ;  /* 0xffffff9c00147947 */ /* 0x000fea000383ffff */
.L_x_163:
[----:B------:R-:W-:Y:S01]  /*7c10*/  BSSY B1, `(.L_x_184) ;  /* 0x0000006000017945 */ /* 0x000fe20003800000 */
[----:B------:R-:W-:-:S07]  /*7c20*/  IMAD.MOV.U32 R15, RZ, RZ, -0x1 ;  /* 0xffffffffff0f7424 */ /* 0x000fce00078e00ff */
[----:B------:R-:W-:Y:S05]  /*7c30*/  WARPSYNC.COLLECTIVE R15, `(.L_x_185) ;  /* 0x000000000f0c7348 */ /* 0x000fea0003c00000 */
[----:B------:R-:W-:Y:S02]  /*7c40*/  ELECT P6, UR62, PT ;  /* 0x00000000003e782f */ /* 0x000fe400038c0000 */
[----:B------:R-:W-:Y:S01]  /*7c50*/  MOV R14, UR62 ;  /* 0x0000003e000e7c02 */ /* 0x000fe20008000f00 */
[----:B------:R-:W-:Y:S10]  /*7c60*/  ENDCOLLECTIVE ;  /* 0x000000000000791b */ /* 0x000ff40003800000 */
.L_x_185:
[----:B------:R-:W-:Y:S05]  /*7c70*/  BSYNC B1 ;  /* 0x0000000000017941 */ /* 0x000fea0003800000 */
.L_x_184:
[----:B------:R-:W-:Y:S05]  /*7c80*/  BRA `(.L_x_186) ;  /* 0xfffffff0002c7947 */ /* 0x000fea000383ffff */
.L_x_166:
[----:B0-----:R0:W1:Y:S02]  /*7c90*/  SYNCS.PHASECHK.TRANS64.TRYWAIT P1, [R14+URZ+0x28], R7 ;  /* 0x000028070e0075a7 */ /* 0x001064000802017f */
[----:B-1----:R-:W-:Y:S05]  /*7ca0*/  @!P1 NANOSLEEP.SYNCS 0x989680 ;  /* 0x009896800000995d */ /* 0x002fea0003900000 */
[----:B------:R-:W1:Y:S02]  /*7cb0*/  @!P1 SYNCS.PHASECHK.TRANS64 P1, [R14+URZ+0x28], R7 ;  /* 0x000028070e0095a7 */ /* 0x000e64000802007f */
[----:B-1----:R-:W-:Y:S05]  /*7cc0*/  @!P1 BRA `(.L_x_166) ;  /* 0xfffffffc00f09947 */ /* 0x002fea000383ffff */
[----:B------:R-:W-:Y:S05]  /*7cd0*/  BRA `(.L_x_187) ;  /* 0xfffffff000607947 */ /* 0x000fea000383ffff */
.L_x_175:
[----:B------:R-:W-:Y:S01]  /*7ce0*/  BSSY B0, `(.L_x_188) ;  /* 0x0000006000007945 */ /* 0x000fe20003800000 */
[----:B------:R-:W-:-:S07]  /*7cf0*/  IMAD.MOV.U32 R15, RZ, RZ, -0x1 ;  /* 0xffffffffff0f7424 */ /* 0x000fce00078e00ff */
[----:B------:R-:W-:Y:S05]  /*7d00*/  WARPSYNC.COLLECTIVE R15, `(.L_x_189) ;  /* 0x000000000f0c7348 */ /* 0x000fea0003c00000 */
[----:B------:R-:W-:Y:S02]  /*7d10*/  ELECT P6, UR62, PT ;  /* 0x00000000003e782f */ /* 0x000fe400038c0000 */
[----:B------:R-:W-:Y:S01]  /*7d20*/  MOV R14, UR62 ;  /* 0x0000003e000e7c02 */ /* 0x000fe20008000f00 */
[----:B------:R-:W-:Y:S10]  /*7d30*/  ENDCOLLECTIVE ;  /* 0x000000000000791b */ /* 0x000ff40003800000 */
.L_x_189:
[----:B------:R-:W-:Y:S05]  /*7d40*/  BSYNC B0 ;  /* 0x0000000000007941 */ /* 0x000fea0003800000 */
.L_x_188:
[----:B------:R-:W-:Y:S05]  /*7d50*/  BRA `(.L_x_190) ;  /* 0xfffffff800a87947 */ /* 0x000fea000383ffff */
.L_x_179:
[----:B0-----:R0:W1:Y:S02]  /*7d60*/  SYNCS.PHASECHK.TRANS64.TRYWAIT P0, [R7+URZ], R2 ;  /* 0x00000002070075a7 */ /* 0x001064000800017f */
[----:B-1----:R-:W-:Y:S05]  /*7d70*/  @!P0 NANOSLEEP.SYNCS 0x989680 ;  /* 0x009896800000895d */ /* 0x002fea0003900000 */
[----:B------:R-:W1:Y:S02]  /*7d80*/  @!P0 SYNCS.PHASECHK.TRANS64 P0, [R7+URZ], R2 ;  /* 0x00000002070085a7 */ /* 0x000e64000800007f */
[----:B-1----:R-:W-:Y:S05]  /*7d90*/  @!P0 BRA `(.L_x_179) ;  /* 0xfffffffc00f08947 */ /* 0x002fea000383ffff */
[----:B------:R-:W-:Y:S05]  /*7da0*/  BRA `(.L_x_191) ;  /* 0xfffffff800e87947 */ /* 0x000fea000383ffff */
.L_x_180:
[----:B0-----:R0:W1:Y:S02]  /*7db0*/  SYNCS.PHASECHK.TRANS64.TRYWAIT P0, [R9+URZ], R4 ;  /* 0x00000004090075a7 */ /* 0x001064000800017f */
[----:B-1----:R-:W-:Y:S05]  /*7dc0*/  @!P0 NANOSLEEP.SYNCS 0x989680 ;  /* 0x009896800000895d */ /* 0x002fea0003900000 */
[----:B------:R-:W1:Y:S02]  /*7dd0*/  @!P0 SYNCS.PHASECHK.TRANS64 P0, [R9+URZ], R4 ;  /* 0x00000004090085a7 */ /* 0x000e64000800007f */
[----:B-1----:R-:W-:Y:S05]  /*7de0*/  @!P0 BRA `(.L_x_180) ;  /* 0xfffffffc00f08947 */ /* 0x002fea000383ffff */
[----:B------:R-:W-:Y:S05]  /*7df0*/  BRA `(.L_x_192) ;  /* 0xfffffff800f87947 */ /* 0x000fea000383ffff */
.L_x_181:
[----:B0-----:R0:W1:Y:S02]  /*7e00*/  SYNCS.PHASECHK.TRANS64.TRYWAIT P0, [R6+URZ], R5 ;  /* 0x00000005060075a7 */ /* 0x001064000800017f */
[----:B-1----:R-:W-:Y:S05]  /*7e10*/  @!P0 NANOSLEEP.SYNCS 0x989680 ;  /* 0x009896800000895d */ /* 0x002fea0003900000 */
[----:B------:R-:W1:Y:S02]  /*7e20*/  @!P0 SYNCS.PHASECHK.TRANS64 P0, [R6+URZ], R5 ;  /* 0x00000005060085a7 */ /* 0x000e64000800007f */
[----:B-1----:R-:W-:Y:S05]  /*7e30*/  @!P0 BRA `(.L_x_181) ;  /* 0xfffffffc00f08947 */ /* 0x002fea000383ffff */
[----:B------:R-:W-:Y:S05]  /*7e40*/  BRA `(.L_x_193) ;  /* 0xfffffffc00087947 */ /* 0x000fea000383ffff */
.L_x_182:
[----:B-1----:R1:W2:Y:S02]  /*7e50*/  SYNCS.PHASECHK.TRANS64.TRYWAIT P0, [R9+URZ], R4 ;  /* 0x00000004090075a7 */ /* 0x0022a4000800017f */
[----:B--2---:R-:W-:Y:S05]  /*7e60*/  @!P0 NANOSLEEP.SYNCS 0x989680 ;  /* 0x009896800000895d */ /* 0x004fea0003900000 */
[----:B------:R-:W2:Y:S02]  /*7e70*/  @!P0 SYNCS.PHASECHK.TRANS64 P0, [R9+URZ], R4 ;  /* 0x00000004090085a7 */ /* 0x000ea4000800007f */
[----:B--2---:R-:W-:Y:S05]  /*7e80*/  @!P0 BRA `(.L_x_182) ;  /* 0xfffffffc00f08947 */ /* 0x004fea000383ffff */
[----:B------:R-:W-:Y:S05]  /*7e90*/  BRA `(.L_x_194) ;  /* 0xfffffffc00107947 */ /* 0x000fea000383ffff */
.L_x_195:
[----:B------:R-:W-:-:S00]  /*7ea0*/  BRA `(.L_x_195) ;  /* 0xfffffffc00fc7947 */ /* 0x000fc0000383ffff */
[----:B------:R-:W-:-:S00]  /*7eb0*/  NOP ;  /* 0x0000000000007918 */ /* 0x000fc00000000000 */
        /* <DEDUP_REMOVED lines=12> */
.L_x_196:


//--------------------- .nv.global.init           --------------------------
	.section	.nv.global.init,"aw",@progbits
.nv.global.init:
	.type		$str$22,@object
	.size		$str$22,($str$23 - $str$22)
$str$22:
        /*0000*/ 	.byte	0x6b, 0x5f, 0x74, 0x69, 0x6c, 0x65, 0x5f, 0x63, 0x6f, 0x75, 0x6e, 0x74, 0x20, 0x3e, 0x3d, 0x20
        /*0010*/ 	.byte	0x31, 0x00
	.type		$str$23,@object
	.size		$str$23,(__unnamed_1 - $str$23)
$str$23:
        /*0012*/ 	.byte	0x2f, 0x74, 0x6d, 0x70, 0x2f, 0x63, 0x75, 0x74, 0x6c, 0x61, 0x73, 0x73, 0x5f, 0x73, 0x77, 0x65
        /*0022*/ 	.byte	0x65, 0x70, 0x5f, 0x73, 0x72, 0x63, 0x2f, 0x69, 0x6e, 0x63, 0x6c, 0x75, 0x64, 0x65, 0x2f, 0x63
        /*0032*/ 	.byte	0x75, 0x74, 0x6c, 0x61, 0x73, 0x73, 0x2f, 0x67, 0x65, 0x6d, 0x6d, 0x2f, 0x63, 0x6f, 0x6c, 0x6c
        /*0042*/ 	.byte	0x65, 0x63, 0x74, 0x69, 0x76, 0x65, 0x2f, 0x73, 0x6d, 0x39, 0x30, 0x5f, 0x6d, 0x6d, 0x61, 0x5f
        /*0052*/ 	.byte	0x74, 0x6d, 0x61, 0x5f, 0x67, 0x6d, 0x6d, 0x61, 0x5f, 0x73, 0x73, 0x5f, 0x77, 0x61, 0x72, 0x70
        /*0062*/ 	.byte	0x73, 0x70, 0x65, 0x63, 0x69, 0x61, 0x6c, 0x69, 0x7a, 0x65, 0x64, 0x2e, 0x68, 0x70, 0x70, 0x00
	.type		__unnamed_1,@object
	.size		__unnamed_1,(.L_0 - __unnamed_1)
__unnamed_1:
        /*0072*/ 	.byte	0x76, 0x6f, 0x69, 0x64, 0x20, 0x63, 0x75, 0x74, 0x6c, 0x61, 0x73, 0x73, 0x3a, 0x3a, 0x67, 0x65
        /* <DEDUP_REMOVED lines=180> */
        /*0bc2*/ 	.byte	0x69, 0x74, 0x79, 0x5d, 0x00
.L_0:


//--------------------- .nv.shared._ZN7cutlass13device_kernelINS_4gemm6kernel13GemmUniversalIN4cute5tupleIJiiiiEEENS1_10collective13CollectiveMmaINS1_34MainloopSm90TmaGmmaWarpSpecializedILi5ENS5_IJNS4_1CILi1EEESB_SB_EEENS1_35KernelTmaWarpSpecializedCooperativeEEENS5_IJNSA_ILi128EEESF_NSA_ILi64EEEEEENS_10bfloat16_tENS5_IJlSB_lEEESI_SJ_NS4_8TiledMMAINS4_8MMA_AtomIJNS4_4SM904GMMA28MMA_64x128x16_F32BF16BF16_SSILNSN_5MajorE0ELSP_0ELNSN_7ScaleInE1ELSQ_1EEEEEENS4_6LayoutINS5_IJNSA_ILi2EEESB_SB_EEENS5_IJSB_NSA_ILi0EEESW_EEEEENS5_IJNS4_10UnderscoreESZ_SZ_EEEEENS4_13SM90_TMA_LOADENS4_14ComposedLayoutINS4_7SwizzleILi3ELi4ELi3EEENS4_18smem_ptr_flag_bitsILi16EEENST_INS5_IJNSA_ILi8EEESG_EEENS5_IJSG_SB_EEEEEEEvNS4_8identityES12_S1C_vS1D_EENS_8epilogue10collective6detail29Sm90TmaWarpSpecializedAdapterINS1G_15DefaultEpilogueISI_SJ_SJ_NS1F_6thread17LinearCombinationISI_Li1EffLNS1K_9ScaleType4KindE0ELNS_15FloatRoundStyleE2ESI_EENS1_15EpilogueDefaultEEEEEvvEEEEvNT_6ParamsE --------------------------
	.section	.nv.shared._ZN7cutlass13device_kernelINS_4gemm6kernel13GemmUniversalIN4cute5tupleIJiiiiEEENS1_10collective13CollectiveMmaINS1_34MainloopSm90TmaGmmaWarpSpecializedILi5ENS5_IJNS4_1CILi1EEESB_SB_EEENS1_35KernelTmaWarpSpecializedCooperativeEEENS5_IJNSA_ILi128EEESF_NSA_ILi64EEEEEENS_10bfloat16_tENS5_IJlSB_lEEESI_SJ_NS4_8TiledMMAINS4_8MMA_AtomIJNS4_4SM904GMMA28MMA_64x128x16_F32BF16BF16_SSILNSN_5MajorE0ELSP_0ELNSN_7ScaleInE1ELSQ_1EEEEEENS4_6LayoutINS5_IJNSA_ILi2EEESB_SB_EEENS5_IJSB_NSA_ILi0EEESW_EEEEENS5_IJNS4_10UnderscoreESZ_SZ_EEEEENS4_13SM90_TMA_LOADENS4_14ComposedLayoutINS4_7SwizzleILi3ELi4ELi3EEENS4_18smem_ptr_flag_bitsILi16EEENST_INS5_IJNSA_ILi8EEESG_EEENS5_IJSG_SB_EEEEEEEvNS4_8identityES12_S1C_vS1D_EENS_8epilogue10collective6detail29Sm90TmaWarpSpecializedAdapterINS1G_15DefaultEpilogueISI_SJ_SJ_NS1F_6thread17LinearCombinationISI_Li1EffLNS1K_9ScaleType4KindE0ELNS_15FloatRoundStyleE2ESI_EENS1_15EpilogueDefaultEEEEEvvEEEEvNT_6ParamsE,"aw",@nobits
	.sectionflags	@""
	.align	16
	.zero		1024


//--------------------- .nv.shared.reserved.0     --------------------------
	.section	.nv.shared.reserved.0,"aw",@nobits
	.weak		__nv_reservedSMEM_offset_0_alias
	.size		__nv_reservedSMEM_offset_0_alias, 0, 0
	.other		__nv_reservedSMEM_offset_0_alias,@"STO_CUDA_RESERVED_SHARED STV_DEFAULT"
__nv_reservedSMEM_offset_0_alias:
	.zero		0


//--------------------- .nv.global                --------------------------
	.section	.nv.global,"aw",@nobits
.nv.global:
	.type		_ZN40_INTERNAL_bd7c9455_4_k_cu_56470516_225724cute1_E,@object
	.size		_ZN40_INTERNAL_bd7c9455_4_k_cu_56470516_225724cute1_E,(_ZN40_INTERNAL_bd7c9455_4_k_cu_56470516_225724cuda3std3__45__cpo6cbeginE - _ZN40_INTERNAL_bd7c9455_4_k_cu_56470516_225724cute1_E)
_ZN40_INTERNAL_bd7c9455_4_k_cu_56470516_225724cute1_E:
	.zero		1
	.type		_ZN40_INTERNAL_bd7c9455_4_k_cu_56470516_225724cuda3std3__45__cpo6cbeginE,@object
	.size		_ZN40_INTERNAL_bd7c9455_4_k_cu_56470516_225724cuda3std3__45__cpo6cbeginE,(_ZN40_INTERNAL_bd7c9455_4_k_cu_56470516_225724cuda3std3__48in_placeE - _ZN40_INTERNAL_bd7c9455_4_k_cu_56470516_225724cuda3std3__45__cpo6cbeginE)
_ZN40_INTERNAL_bd7c9455_4_k_cu_56470516_225724cuda3std3__45__cpo6cbeginE:
	.zero		1
	.type		_ZN40_INTERNAL_bd7c9455_4_k_cu_56470516_225724cuda3std3__48in_placeE,@object
	.size		_ZN40_INTERNAL_bd7c9455_4_k_cu_56470516_225724cuda3std3__48in_placeE,(_ZN40_INTERNAL_bd7c9455_4_k_cu_56470516_225724cuda3std6ranges3__45__cpo9iter_moveE - _ZN40_INTERNAL_bd7c9455_4_k_cu_56470516_225724cuda3std3__48in_placeE)
_ZN40_INTERNAL_bd7c9455_4_k_cu_56470516_225724cuda3std3__48in_placeE:
	.zero		1
	.type		_ZN40_INTERNAL_bd7c9455_4_k_cu_56470516_225724cuda3std6ranges3__45__cpo9iter_moveE,@object
	.size		_ZN40_INTERNAL_bd7c9455_4_k_cu_56470516_225724cuda3std6ranges3__45__cpo9iter_moveE,(_ZN40_INTERNAL_bd7c9455_4_k_cu_56470516_225724cuda3std3__45__cpo5beginE - _ZN40_INTERNAL_bd7c9455_4_k_cu_56470516_225724cuda3std6ranges3__45__cpo9iter_moveE)
_ZN40_INTERNAL_bd7c9455_4_k_cu_56470516_225724cuda3std6ranges3__45__cpo9iter_moveE:
	.zero		1
	.type		_ZN40_INTERNAL_bd7c9455_4_k_cu_56470516_225724cuda3std3__45__cpo5beginE,@object
	.size		_ZN40_INTERNAL_bd7c9455_4_k_cu_56470516_225724cuda3std3__45__cpo5beginE,(_ZN40_INTERNAL_bd7c9455_4_k_cu_56470516_225724cuda3std3__442_GLOBAL__N__bd7c9455_4_k_cu_56470516_225726ignoreE - _ZN40_INTERNAL_bd7c9455_4_k_cu_56470516_225724cuda3std3__45__cpo5beginE)
_ZN40_INTERNAL_bd7c9455_4_k_cu_56470516_225724cuda3std3__45__cpo5beginE:
	.zero		1
	.type		_ZN40_INTERNAL_bd7c9455_4_k_cu_56470516_225724cuda3std3__442_GLOBAL__N__bd7c9455_4_k_cu_56470516_225726ignoreE,@object
	.size		_ZN40_INTERNAL_bd7c9455_4_k_cu_56470516_225724cuda3std3__442_GLOBAL__N__bd7c9455_4_k_cu_56470516_225726ignoreE,(_ZN40_INTERNAL_bd7c9455_4_k_cu_56470516_225724cute7productE - _ZN40_INTERNAL_bd7c9455_4_k_cu_56470516_225724cuda3std3__442_GLOBAL__N__bd7c9455_4_k_cu_56470516_225726ignoreE)
_ZN40_INTERNAL_bd7c9455_4_k_cu_56470516_225724cuda3std3__442_GLOBAL__N__bd7c9455_4_k_cu_56470516_225726ignoreE:
	.zero		1
	.type		_ZN40_INTERNAL_bd7c9455_4_k_cu_56470516_225724cute7productE,@object
	.size		_ZN40_INTERNAL_bd7c9455_4_k_cu_56470516_225724cute7productE,(_ZN40_INTERNAL_bd7c9455_4_k_cu_56470516_225724cuda3std3__45__cpo3endE - _ZN40_INTERNAL_bd7c9455_4_k_cu_56470516_225724cute7productE)
_ZN40_INTERNAL_bd7c9455_4_k_cu_56470516_225724cute7productE:
	.zero		1
	.type		_ZN40_INTERNAL_bd7c9455_4_k_cu_56470516_225724cuda3std3__45__cpo3endE,@object
	.size		_ZN40_INTERNAL_bd7c9455_4_k_cu_56470516_225724cuda3std3__45__cpo3endE,(_ZN40_INTERNAL_bd7c9455_4_k_cu_56470516_225724cuda3std3__419piecewise_constructE - _ZN40_INTERNAL_bd7c9455_4_k_cu_56470516_225724cuda3std3__45__cpo3endE)
_ZN40_INTERNAL_bd7c9455_4_k_cu_56470516_225724cuda3std3__45__cpo3endE:
	.zero		1
	.type		_ZN40_INTERNAL_bd7c9455_4_k_cu_56470516_225724cuda3std3__419piecewise_constructE,@object
	.size		_ZN40_INTERNAL_bd7c9455_4_k_cu_56470516_225724cuda3std3__419piecewise_constructE,(_ZN40_INTERNAL_bd7c9455_4_k_cu_56470516_225724cuda3std3__45__cpo4cendE - _ZN40_INTERNAL_bd7c9455_4_k_cu_56470516_225724cuda3std3__419piecewise_constructE)
_ZN40_INTERNAL_bd7c9455_4_k_cu_56470516_225724cuda3std3__419piecewise_constructE:
	.zero		1
	.type		_ZN40_INTERNAL_bd7c9455_4_k_cu_56470516_225724cuda3std3__45__cpo4cendE,@object
	.size		_ZN40_INTERNAL_bd7c9455_4_k_cu_56470516_225724cuda3std3__45__cpo4cendE,(_ZN40_INTERNAL_bd7c9455_4_k_cu_56470516_225724cuda3std6ranges3__45__cpo4swapE - _ZN40_INTERNAL_bd7c9455_4_k_cu_56470516_225724cuda3std3__45__cpo4cendE)
_ZN40_INTERNAL_bd7c9455_4_k_cu_56470516_225724cuda3std3__45__cpo4cendE:
	.zero		1
	.type		_ZN40_INTERNAL_bd7c9455_4_k_cu_56470516_225724cuda3std6ranges3__45__cpo4swapE,@object
	.size		_ZN40_INTERNAL_bd7c9455_4_k_cu_56470516_225724cuda3std6ranges3__45__cpo4swapE,(.L_8 - _ZN40_INTERNAL_bd7c9455_4_k_cu_56470516_225724cuda3std6ranges3__45__cpo4swapE)
_ZN40_INTERNAL_bd7c9455_4_k_cu_56470516_225724cuda3std6ranges3__45__cpo4swapE:
	.zero		1
.L_8:


//--------------------- .nv.constant0._ZN7cutlass13device_kernelINS_4gemm6kernel13GemmUniversalIN4cute5tupleIJiiiiEEENS1_10collective13CollectiveMmaINS1_34MainloopSm90TmaGmmaWarpSpecializedILi5ENS5_IJNS4_1CILi1EEESB_SB_EEENS1_35KernelTmaWarpSpecializedCooperativeEEENS5_IJNSA_ILi128EEESF_NSA_ILi64EEEEEENS_10bfloat16_tENS5_IJlSB_lEEESI_SJ_NS4_8TiledMMAINS4_8MMA_AtomIJNS4_4SM904GMMA28MMA_64x128x16_F32BF16BF16_SSILNSN_5MajorE0ELSP_0ELNSN_7ScaleInE1ELSQ_1EEEEEENS4_6LayoutINS5_IJNSA_ILi2EEESB_SB_EEENS5_IJSB_NSA_ILi0EEESW_EEEEENS5_IJNS4_10UnderscoreESZ_SZ_EEEEENS4_13SM90_TMA_LOADENS4_14ComposedLayoutINS4_7SwizzleILi3ELi4ELi3EEENS4_18smem_ptr_flag_bitsILi16EEENST_INS5_IJNSA_ILi8EEESG_EEENS5_IJSG_SB_EEEEEEEvNS4_8identityES12_S1C_vS1D_EENS_8epilogue10collective6detail29Sm90TmaWarpSpecializedAdapterINS1G_15DefaultEpilogueISI_SJ_SJ_NS1F_6thread17LinearCombinationISI_Li1EffLNS1K_9ScaleType4KindE0ELNS_15FloatRoundStyleE2ESI_EENS1_15EpilogueDefaultEEEEEvvEEEEvNT_6ParamsE --------------------------
	.section	.nv.constant0._ZN7cutlass13device_kernelINS_4gemm6kernel13GemmUniversalIN4cute5tupleIJiiiiEEENS1_10collective13CollectiveMmaINS1_34MainloopSm90TmaGmmaWarpSpecializedILi5ENS5_IJNS4_1CILi1EEESB_SB_EEENS1_35KernelTmaWarpSpecializedCooperativeEEENS5_IJNSA_ILi128EEESF_NSA_ILi64EEEEEENS_10bfloat16_tENS5_IJlSB_lEEESI_SJ_NS4_8TiledMMAINS4_8MMA_AtomIJNS4_4SM904GMMA28MMA_64x128x16_F32BF16BF16_SSILNSN_5MajorE0ELSP_0ELNSN_7ScaleInE1ELSQ_1EEEEEENS4_6LayoutINS5_IJNSA_ILi2EEESB_SB_EEENS5_IJSB_NSA_ILi0EEESW_EEEEENS5_IJNS4_10UnderscoreESZ_SZ_EEEEENS4_13SM90_TMA_LOADENS4_14ComposedLayoutINS4_7SwizzleILi3ELi4ELi3EEENS4_18smem_ptr_flag_bitsILi16EEENST_INS5_IJNSA_ILi8EEESG_EEENS5_IJSG_SB_EEEEEEEvNS4_8identityES12_S1C_vS1D_EENS_8epilogue10collective6detail29Sm90TmaWarpSpecializedAdapterINS1G_15DefaultEpilogueISI_SJ_SJ_NS1F_6thread17LinearCombinationISI_Li1EffLNS1K_9ScaleType4KindE0ELNS_15FloatRoundStyleE2ESI_EENS1_15EpilogueDefaultEEEEEvvEEEEvNT_6ParamsE,"a",@progbits
	.sectionflags	@""
	.align	4
.nv.constant0._ZN7cutlass13device_kernelINS_4gemm6kernel13GemmUniversalIN4cute5tupleIJiiiiEEENS1_10collective13CollectiveMmaINS1_34MainloopSm90TmaGmmaWarpSpecializedILi5ENS5_IJNS4_1CILi1EEESB_SB_EEENS1_35KernelTmaWarpSpecializedCooperativeEEENS5_IJNSA_ILi128EEESF_NSA_ILi64EEEEEENS_10bfloat16_tENS5_IJlSB_lEEESI_SJ_NS4_8TiledMMAINS4_8MMA_AtomIJNS4_4SM904GMMA28MMA_64x128x16_F32BF16BF16_SSILNSN_5MajorE0ELSP_0ELNSN_7ScaleInE1ELSQ_1EEEEEENS4_6LayoutINS5_IJNSA_ILi2EEESB_SB_EEENS5_IJSB_NSA_ILi0EEESW_EEEEENS5_IJNS4_10UnderscoreESZ_SZ_EEEEENS4_13SM90_TMA_LOADENS4_14ComposedLayoutINS4_7SwizzleILi3ELi4ELi3EEENS4_18smem_ptr_flag_bitsILi16EEENST_INS5_IJNSA_ILi8EEESG_EEENS5_IJSG_SB_EEEEEEEvNS4_8identityES12_S1C_vS1D_EENS_8epilogue10collective6detail29Sm90TmaWarpSpecializedAdapterINS1G_15DefaultEpilogueISI_SJ_SJ_NS1F_6thread17LinearCombinationISI_Li1EffLNS1K_9ScaleType4KindE0ELNS_15FloatRoundStyleE2ESI_EENS1_15EpilogueDefaultEEEEEvvEEEEvNT_6ParamsE:
	.zero		1664


//--------------------- SYMBOLS --------------------------

	.type		.nv.reservedSmem.offset0,@object
	.size		.nv.reservedSmem.offset0,0x4
	.type		__assertfail,@function
